	.target	sm_90a

	.elftype	@"ET_EXEC"


//--------------------- .note.nv.tkinfo           --------------------------
	.section	.note.nv.tkinfo,"",@"SHT_NOTE"
	.sectionflags	@"SHF_NOTE_NV_TKINFO"
	.tkinfo
        /*0018*/ 	.word	0x00000002
        /*0030*/ 	.string	""
        /*0030*/ 	.string	"ptxas"
        /*0030*/ 	.string	"Cuda compilation tools, release 13.0, V13.0.88"
        /*0030*/ 	.string	"Build cuda_13.0.r13.0/compiler.36424714_0"
        /*0030*/ 	.string	"-arch sm_90a -m 64 "



//--------------------- .note.nv.cuinfo           --------------------------
	.section	.note.nv.cuinfo,"",@"SHT_NOTE"
	.sectionflags	@"SHF_NOTE_NV_CUINFO"
        /*0018*/ 	.short	0x0002
        /*001a*/ 	.short	0x005a
        /*001c*/ 	.short	0x0082
	.zero		2


//--------------------- .nv.info                  --------------------------
	.section	.nv.info,"",@"SHT_CUDA_INFO"
	.align	4


	//----- nvinfo : EIATTR_REGCOUNT
	.align		4
        /*0000*/ 	.byte	0x04, 0x2f
        /*0002*/ 	.short	(.L_12 - .L_11)
	.align		4
.L_11:
        /*0004*/ 	.word	index@(_ZN7cutlass13device_kernelINS_4gemm6kernel13GemmUniversalIN4cute5tupleIJiiiiEEENS1_10collective13CollectiveMmaINS1_37MainloopSm90TmaGmmaWarpSpecializedFP8ILi10ENS5_IJNS4_1CILi2EEENSA_ILi1EEESC_EEENS1_35KernelTmaWarpSpecializedCooperativeEEENS5_IJNSA_ILi256EEENSA_ILi80EEENSA_ILi64EEEEEENS_12float_e4m3_tENS5_IJlSC_lEEESK_SL_NS4_8TiledMMAINS4_8MMA_AtomIJNS4_4SM904GMMA30MMA_64x16x32_F32E4M3E4M3_SS_TNILNSP_7ScaleInE1ELSR_1EEEEEENS4_6LayoutISD_NS5_IJSC_NSA_ILi0EEESV_EEEEENS5_IJNS4_10UnderscoreESY_SY_EEEEENS4_13SM90_TMA_LOADENS4_14ComposedLayoutINS4_7SwizzleILi2ELi4ELi3EEENS4_18smem_ptr_flag_bitsILi8EEENSU_INS5_IJNSA_ILi8EEESI_EEENS5_IJSI_SC_EEEEEEEvNS4_8identityENS4_23SM90_TMA_LOAD_MULTICASTES1B_vS1C_EENS_8epilogue10collective6detail29Sm90TmaWarpSpecializedAdapterINS1G_15DefaultEpilogueISK_SL_SL_NS1F_6thread17LinearCombinationISK_Li1EffLNS1K_9ScaleType4KindE0ELNS_15FloatRoundStyleE2ESK_EENS1_15EpilogueDefaultEEEEEvvEEEEvNT_6ParamsE)
        /*0008*/ 	.word	0x000000a8


	//----- nvinfo : EIATTR_FRAME_SIZE
	.align		4
.L_12:
        /*000c*/ 	.byte	0x04, 0x11
        /*000e*/ 	.short	(.L_14 - .L_13)
	.align		4
.L_13:
        /*0010*/ 	.word	index@(_ZN7cutlass13device_kernelINS_4gemm6kernel13GemmUniversalIN4cute5tupleIJiiiiEEENS1_10collective13CollectiveMmaINS1_37MainloopSm90TmaGmmaWarpSpecializedFP8ILi10ENS5_IJNS4_1CILi2EEENSA_ILi1EEESC_EEENS1_35KernelTmaWarpSpecializedCooperativeEEENS5_IJNSA_ILi256EEENSA_ILi80EEENSA_ILi64EEEEEENS_12float_e4m3_tENS5_IJlSC_lEEESK_SL_NS4_8TiledMMAINS4_8MMA_AtomIJNS4_4SM904GMMA30MMA_64x16x32_F32E4M3E4M3_SS_TNILNSP_7ScaleInE1ELSR_1EEEEEENS4_6LayoutISD_NS5_IJSC_NSA_ILi0EEESV_EEEEENS5_IJNS4_10UnderscoreESY_SY_EEEEENS4_13SM90_TMA_LOADENS4_14ComposedLayoutINS4_7SwizzleILi2ELi4ELi3EEENS4_18smem_ptr_flag_bitsILi8EEENSU_INS5_IJNSA_ILi8EEESI_EEENS5_IJSI_SC_EEEEEEEvNS4_8identityENS4_23SM90_TMA_LOAD_MULTICASTES1B_vS1C_EENS_8epilogue10collective6detail29Sm90TmaWarpSpecializedAdapterINS1G_15DefaultEpilogueISK_SL_SL_NS1F_6thread17LinearCombinationISK_Li1EffLNS1K_9ScaleType4KindE0ELNS_15FloatRoundStyleE2ESK_EENS1_15EpilogueDefaultEEEEEvvEEEEvNT_6ParamsE)
        /*0014*/ 	.word	0x00000000


	//----- nvinfo : EIATTR_MIN_STACK_SIZE
	.align		4
.L_14:
        /*0018*/ 	.byte	0x04, 0x12
        /*001a*/ 	.short	(.L_16 - .L_15)
	.align		4
.L_15:
        /*001c*/ 	.word	index@(_ZN7cutlass13device_kernelINS_4gemm6kernel13GemmUniversalIN4cute5tupleIJiiiiEEENS1_10collective13CollectiveMmaINS1_37MainloopSm90TmaGmmaWarpSpecializedFP8ILi10ENS5_IJNS4_1CILi2EEENSA_ILi1EEESC_EEENS1_35KernelTmaWarpSpecializedCooperativeEEENS5_IJNSA_ILi256EEENSA_ILi80EEENSA_ILi64EEEEEENS_12float_e4m3_tENS5_IJlSC_lEEESK_SL_NS4_8TiledMMAINS4_8MMA_AtomIJNS4_4SM904GMMA30MMA_64x16x32_F32E4M3E4M3_SS_TNILNSP_7ScaleInE1ELSR_1EEEEEENS4_6LayoutISD_NS5_IJSC_NSA_ILi0EEESV_EEEEENS5_IJNS4_10UnderscoreESY_SY_EEEEENS4_13SM90_TMA_LOADENS4_14ComposedLayoutINS4_7SwizzleILi2ELi4ELi3EEENS4_18smem_ptr_flag_bitsILi8EEENSU_INS5_IJNSA_ILi8EEESI_EEENS5_IJSI_SC_EEEEEEEvNS4_8identityENS4_23SM90_TMA_LOAD_MULTICASTES1B_vS1C_EENS_8epilogue10collective6detail29Sm90TmaWarpSpecializedAdapterINS1G_15DefaultEpilogueISK_SL_SL_NS1F_6thread17LinearCombinationISK_Li1EffLNS1K_9ScaleType4KindE0ELNS_15FloatRoundStyleE2ESK_EENS1_15EpilogueDefaultEEEEEvvEEEEvNT_6ParamsE)
        /*0020*/ 	.word	0x00000000
.L_16:


//--------------------- .nv.compat                --------------------------
	.section	.nv.compat,"",@"SHT_CUDA_COMPAT_INFO"
	.align	4
        /*0000*/ 	.byte	0x02, 0x09, 0x01, 0x00, 0x02, 0x02, 0x04, 0x00, 0x02, 0x05, 0x05, 0x00, 0x03, 0x07, 0x01, 0x01
        /*0010*/ 	.byte	0x02, 0x03, 0x01, 0x00, 0x02, 0x06, 0x01, 0x00, 0x04, 0x0b, 0x08, 0x00, 0x00, 0x00, 0x00, 0x00
        /*0020*/ 	.byte	0x00, 0x00, 0x00, 0x00


//--------------------- .nv.info._ZN7cutlass13device_kernelINS_4gemm6kernel13GemmUniversalIN4cute5tupleIJiiiiEEENS1_10collective13CollectiveMmaINS1_37MainloopSm90TmaGmmaWarpSpecializedFP8ILi10ENS5_IJNS4_1CILi2EEENSA_ILi1EEESC_EEENS1_35KernelTmaWarpSpecializedCooperativeEEENS5_IJNSA_ILi256EEENSA_ILi80EEENSA_ILi64EEEEEENS_12float_e4m3_tENS5_IJlSC_lEEESK_SL_NS4_8TiledMMAINS4_8MMA_AtomIJNS4_4SM904GMMA30MMA_64x16x32_F32E4M3E4M3_SS_TNILNSP_7ScaleInE1ELSR_1EEEEEENS4_6LayoutISD_NS5_IJSC_NSA_ILi0EEESV_EEEEENS5_IJNS4_10UnderscoreESY_SY_EEEEENS4_13SM90_TMA_LOADENS4_14ComposedLayoutINS4_7SwizzleILi2ELi4ELi3EEENS4_18smem_ptr_flag_bitsILi8EEENSU_INS5_IJNSA_ILi8EEESI_EEENS5_IJSI_SC_EEEEEEEvNS4_8identityENS4_23SM90_TMA_LOAD_MULTICASTES1B_vS1C_EENS_8epilogue10collective6detail29Sm90TmaWarpSpecializedAdapterINS1G_15DefaultEpilogueISK_SL_SL_NS1F_6thread17LinearCombinationISK_Li1EffLNS1K_9ScaleType4KindE0ELNS_15FloatRoundStyleE2ESK_EENS1_15EpilogueDefaultEEEEEvvEEEEvNT_6ParamsE --------------------------
	.section	.nv.info._ZN7cutlass13device_kernelINS_4gemm6kernel13GemmUniversalIN4cute5tupleIJiiiiEEENS1_10collective13CollectiveMmaINS1_37MainloopSm90TmaGmmaWarpSpecializedFP8ILi10ENS5_IJNS4_1CILi2EEENSA_ILi1EEESC_EEENS1_35KernelTmaWarpSpecializedCooperativeEEENS5_IJNSA_ILi256EEENSA_ILi80EEENSA_ILi64EEEEEENS_12float_e4m3_tENS5_IJlSC_lEEESK_SL_NS4_8TiledMMAINS4_8MMA_AtomIJNS4_4SM904GMMA30MMA_64x16x32_F32E4M3E4M3_SS_TNILNSP_7ScaleInE1ELSR_1EEEEEENS4_6LayoutISD_NS5_IJSC_NSA_ILi0EEESV_EEEEENS5_IJNS4_10UnderscoreESY_SY_EEEEENS4_13SM90_TMA_LOADENS4_14ComposedLayoutINS4_7SwizzleILi2ELi4ELi3EEENS4_18smem_ptr_flag_bitsILi8EEENSU_INS5_IJNSA_ILi8EEESI_EEENS5_IJSI_SC_EEEEEEEvNS4_8identityENS4_23SM90_TMA_LOAD_MULTICASTES1B_vS1C_EENS_8epilogue10collective6detail29Sm90TmaWarpSpecializedAdapterINS1G_15DefaultEpilogueISK_SL_SL_NS1F_6thread17LinearCombinationISK_Li1EffLNS1K_9ScaleType4KindE0ELNS_15FloatRoundStyleE2ESK_EENS1_15EpilogueDefaultEEEEEvvEEEEvNT_6ParamsE,"",@"SHT_CUDA_INFO"
	.sectionflags	@""
	.align	4


	//----- nvinfo : EIATTR_CUDA_API_VERSION
	.align		4
        /*0000*/ 	.byte	0x04, 0x37
        /*0002*/ 	.short	(.L_18 - .L_17)
.L_17:
        /*0004*/ 	.word	0x00000082


	//----- nvinfo : EIATTR_KPARAM_INFO
	.align		4
.L_18:
        /*0008*/ 	.byte	0x04, 0x17
        /*000a*/ 	.short	(.L_20 - .L_19)
.L_19:
        /*000c*/ 	.word	0x00000000
        /*0010*/ 	.short	0x0000
        /*0012*/ 	.short	0x0070
        /*0014*/ 	.byte	0x00, 0xf0, 0x01, 0x10


	//----- nvinfo : EIATTR_SPARSE_MMA_MASK
	.align		4
.L_20:
        /*0018*/ 	.byte	0x03, 0x50
        /*001a*/ 	.short	0x0000


	//----- nvinfo : EIATTR_MAXREG_COUNT
	.align		4
        /*001c*/ 	.byte	0x03, 0x1b
        /*001e*/ 	.short	0x00a8


	//----- nvinfo : EIATTR_NUM_BARRIERS
	.align		4
        /*0020*/ 	.byte	0x02, 0x4c
        /*0022*/ 	.byte	0x01
	.zero		1


	//----- nvinfo : EIATTR_MERCURY_ISA_VERSION
	.align		4
        /*0024*/ 	.byte	0x03, 0x5f
        /*0026*/ 	.short	0x0101


	//----- nvinfo : EIATTR_INT_WARP_WIDE_INSTR_OFFSETS
	.align		4
        /*0028*/ 	.byte	0x04, 0x31
        /*002a*/ 	.short	(.L_22 - .L_21)


	//   ....[0]....
.L_21:
        /*002c*/ 	.word	0x00000590


	//   ....[1]....
        /*0030*/ 	.word	0x000005c0


	//   ....[2]....
        /*0034*/ 	.word	0x00000760


	//----- nvinfo : EIATTR_COOP_GROUP_MASK_REGIDS
	.align		4
.L_22:
        /*0038*/ 	.byte	0x04, 0x29
        /*003a*/ 	.short	(.L_24 - .L_23)


	//   ....[0]....
.L_23:
        /*003c*/ 	.word	0xffffffff


	//   ....[1]....
        /*0040*/ 	.word	0xffffffff


	//   ....[2]....
        /*0044*/ 	.word	0xffffffff


	//   ....[3]....
        /*0048*/ 	.word	0xffffffff


	//   ....[4]....
        /*004c*/ 	.word	0xffffffff


	//   ....[5]....
        /*0050*/ 	.word	0xffffffff


	//----- nvinfo : EIATTR_COOP_GROUP_INSTR_OFFSETS
	.align		4
.L_24:
        /*0054*/ 	.byte	0x04, 0x28
        /*0056*/ 	.short	(.L_26 - .L_25)


	//   ....[0]....
.L_25:
        /*0058*/ 	.word	0x00000060


	//   ....[1]....
        /*005c*/ 	.word	0x00000070


	//   ....[2]....
        /*0060*/ 	.word	0x00000130


	//   ....[3]....
        /*0064*/ 	.word	0x000003c0


	//   ....[4]....
        /*0068*/ 	.word	0x000008e0


	//   ....[5]....
        /*006c*/ 	.word	0x00001360


	//----- nvinfo : EIATTR_REG_RECONFIG
	.align		4
.L_26:
        /*0070*/ 	.byte	0x01, 0x54
	.zero		2


	//----- nvinfo : EIATTR_MBARRIER_INSTR_OFFSETS
	.align		4
        /*0074*/ 	.byte	0x04, 0x39
        /*0076*/ 	.short	(.L_28 - .L_27)


	//   ....[0]....
.L_27:
        /*0078*/ 	.word	0x00000250
        /*007c*/ 	.word	0x000000ff
        /*0080*/ 	.word	0x00000000
        /*0084*/ 	.short	0x0100
        /*0086*/ 	.byte	0x08
	.zero		1


	//   ....[1]....
        /*0088*/ 	.word	0x00000260
        /*008c*/ 	.word	0x000000ff
        /*0090*/ 	.word	0x00000050
        /*0094*/ 	.short	0x0100
        /*0096*/ 	.byte	0x08
	.zero		1


	//   ....[2]....
        /*0098*/ 	.word	0x00000270
        /*009c*/ 	.word	0x000000ff
        /*00a0*/ 	.word	0x00000008
        /*00a4*/ 	.short	0x0100
        /*00a6*/ 	.byte	0x08
	.zero		1


	//   ....[3]....
        /*00a8*/ 	.word	0x00000280
        /*00ac*/ 	.word	0x000000ff
        /*00b0*/ 	.word	0x00000058
        /*00b4*/ 	.short	0x0100
        /*00b6*/ 	.byte	0x08
	.zero		1


	//   ....[4]....
        /*00b8*/ 	.word	0x00000290
        /*00bc*/ 	.word	0x000000ff
        /*00c0*/ 	.word	0x00000010
        /*00c4*/ 	.short	0x0100
        /*00c6*/ 	.byte	0x08
	.zero		1


	//   ....[5]....
        /*00c8*/ 	.word	0x000002a0
        /*00cc*/ 	.word	0x000000ff
        /*00d0*/ 	.word	0x00000060
        /*00d4*/ 	.short	0x0100
        /*00d6*/ 	.byte	0x08
	.zero		1


	//   ....[6]....
        /*00d8*/ 	.word	0x000002b0
        /*00dc*/ 	.word	0x000000ff
        /*00e0*/ 	.word	0x00000018
        /*00e4*/ 	.short	0x0100
        /*00e6*/ 	.byte	0x08
	.zero		1


	//   ....[7]....
        /*00e8*/ 	.word	0x000002c0
        /*00ec*/ 	.word	0x000000ff
        /*00f0*/ 	.word	0x00000068
        /*00f4*/ 	.short	0x0100
        /*00f6*/ 	.byte	0x08
	.zero		1


	//   ....[8]....
        /*00f8*/ 	.word	0x000002d0
        /*00fc*/ 	.word	0x000000ff
        /*0100*/ 	.word	0x00000020
        /*0104*/ 	.short	0x0100
        /*0106*/ 	.byte	0x08
	.zero		1


	//   ....[9]....
        /*0108*/ 	.word	0x000002e0
        /*010c*/ 	.word	0x000000ff
        /*0110*/ 	.word	0x00000070
        /*0114*/ 	.short	0x0100
        /*0116*/ 	.byte	0x08
	.zero		1


	//   ....[10]....
        /*0118*/ 	.word	0x000002f0
        /*011c*/ 	.word	0x000000ff
        /*0120*/ 	.word	0x00000028
        /*0124*/ 	.short	0x0100
        /*0126*/ 	.byte	0x08
	.zero		1


	//   ....[11]....
        /*0128*/ 	.word	0x00000300
        /*012c*/ 	.word	0x000000ff
        /*0130*/ 	.word	0x00000078
        /*0134*/ 	.short	0x0100
        /*0136*/ 	.byte	0x08
	.zero		1


	//   ....[12]....
        /*0138*/ 	.word	0x00000310
        /*013c*/ 	.word	0x000000ff
        /*0140*/ 	.word	0x00000030
        /*0144*/ 	.short	0x0100
        /*0146*/ 	.byte	0x08
	.zero		1


	//   ....[13]....
        /*0148*/ 	.word	0x00000320
        /*014c*/ 	.word	0x000000ff
        /*0150*/ 	.word	0x00000080
        /*0154*/ 	.short	0x0100
        /*0156*/ 	.byte	0x08
	.zero		1


	//   ....[14]....
        /*0158*/ 	.word	0x00000330
        /*015c*/ 	.word	0x000000ff
        /*0160*/ 	.word	0x00000038
        /*0164*/ 	.short	0x0100
        /*0166*/ 	.byte	0x08
	.zero		1


	//   ....[15]....
        /*0168*/ 	.word	0x00000340
        /*016c*/ 	.word	0x000000ff
        /*0170*/ 	.word	0x00000088
        /*0174*/ 	.short	0x0100
        /*0176*/ 	.byte	0x08
	.zero		1


	//   ....[16]....
        /*0178*/ 	.word	0x00000350
        /*017c*/ 	.word	0x000000ff
        /*0180*/ 	.word	0x00000040
        /*0184*/ 	.short	0x0100
        /*0186*/ 	.byte	0x08
	.zero		1


	//   ....[17]....
        /*0188*/ 	.word	0x00000360
        /*018c*/ 	.word	0x000000ff
        /*0190*/ 	.word	0x00000090
        /*0194*/ 	.short	0x0100
        /*0196*/ 	.byte	0x08
	.zero		1


	//   ....[18]....
        /*0198*/ 	.word	0x00000370
        /*019c*/ 	.word	0x000000ff
        /*01a0*/ 	.word	0x00000048
        /*01a4*/ 	.short	0x0100
        /*01a6*/ 	.byte	0x08
	.zero		1


	//   ....[19]....
        /*01a8*/ 	.word	0x00000380
        /*01ac*/ 	.word	0x000000ff
        /*01b0*/ 	.word	0x00000098
        /*01b4*/ 	.short	0x0100
        /*01b6*/ 	.byte	0x08
	.zero		1


	//   ....[20]....
        /*01b8*/ 	.word	0x000007f0
        /*01bc*/ 	.word	0x000000ff
        /*01c0*/ 	.word	0x000000b0
        /*01c4*/ 	.short	0x0100
        /*01c6*/ 	.byte	0x06
	.zero		1


	//   ....[21]....
        /*01c8*/ 	.word	0x00000880
        /*01cc*/ 	.word	0x000000ff
        /*01d0*/ 	.word	0x000000b8
        /*01d4*/ 	.short	0x0100
        /*01d6*/ 	.byte	0x06
	.zero		1


	//   ....[22]....
        /*01d8*/ 	.word	0x00001980
        /*01dc*/ 	.word	0x000000ff
        /*01e0*/ 	.word	0x00000000
        /*01e4*/ 	.short	0x010a
        /*01e6*/ 	.byte	0x07
	.zero		1


	//   ....[23]....
        /*01e8*/ 	.word	0x000019e0
        /*01ec*/ 	.word	0x000000ff
        /*01f0*/ 	.word	0x00000000
        /*01f4*/ 	.short	0x010a
        /*01f6*/ 	.byte	0x07
	.zero		1


	//   ....[24]....
        /*01f8*/ 	.word	0x000028f0
        /*01fc*/ 	.word	0x000000ff
        /*0200*/ 	.word	0x00000000
        /*0204*/ 	.short	0x010a
        /*0206*/ 	.byte	0x0c
	.zero		1


	//   ....[25]....
        /*0208*/ 	.word	0x00002930
        /*020c*/ 	.word	0x000000ff
        /*0210*/ 	.word	0x00000000
        /*0214*/ 	.short	0x010a
        /*0216*/ 	.byte	0x0c
	.zero		1


	//   ....[26]....
        /*0218*/ 	.word	0x00003500
        /*021c*/ 	.word	0x000000af
        /*0220*/ 	.word	0x00000000
        /*0224*/ 	.short	0x0101
        /*0226*/ 	.byte	0x3f
	.zero		1


	//   ....[27]....
        /*0228*/ 	.word	0x00003ca0
        /*022c*/ 	.word	0x00000018
        /*0230*/ 	.word	0x00000000
        /*0234*/ 	.short	0x0101
        /*0236*/ 	.byte	0x3f
	.zero		1


	//   ....[28]....
        /*0238*/ 	.word	0x0000a800
        /*023c*/ 	.word	0x00000012
        /*0240*/ 	.word	0x00000050
        /*0244*/ 	.short	0x010a
        /*0246*/ 	.byte	0x3f
	.zero		1


	//   ....[29]....
        /*0248*/ 	.word	0x0000ab70
        /*024c*/ 	.word	0x00000008
        /*0250*/ 	.word	0x000000b8
        /*0254*/ 	.short	0x0101
        /*0256*/ 	.byte	0x3f
	.zero		1


	//   ....[30]....
        /*0258*/ 	.word	0x0000b2a0
        /*025c*/ 	.word	0x00000006
        /*0260*/ 	.word	0x00000000
        /*0264*/ 	.short	0x010a
        /*0266*/ 	.byte	0x3f
	.zero		1


	//   ....[31]....
        /*0268*/ 	.word	0x0000b320
        /*026c*/ 	.word	0x00000007
        /*0270*/ 	.word	0x00000000
        /*0274*/ 	.short	0x010a
        /*0276*/ 	.byte	0x3f
	.zero		1


	//   ....[32]....
        /*0278*/ 	.word	0x0000b3b0
        /*027c*/ 	.word	0x00000006
        /*0280*/ 	.word	0x00000000
        /*0284*/ 	.short	0x010a
        /*0286*/ 	.byte	0x3f
	.zero		1


	//   ....[33]....
        /*0288*/ 	.word	0x0000b440
        /*028c*/ 	.word	0x00000009
        /*0290*/ 	.word	0x00000000
        /*0294*/ 	.short	0x010a
        /*0296*/ 	.byte	0x3f
	.zero		1


	//   ....[34]....
        /*0298*/ 	.word	0x0000b4d0
        /*029c*/ 	.word	0x00000006
        /*02a0*/ 	.word	0x00000000
        /*02a4*/ 	.short	0x010a
        /*02a6*/ 	.byte	0x3f
	.zero		1


	//   ....[35]....
        /*02a8*/ 	.word	0x0000b560
        /*02ac*/ 	.word	0x00000009
        /*02b0*/ 	.word	0x00000000
        /*02b4*/ 	.short	0x010a
        /*02b6*/ 	.byte	0x3f
	.zero		1


	//   ....[36]....
        /*02b8*/ 	.word	0x0000b5f0
        /*02bc*/ 	.word	0x00000006
        /*02c0*/ 	.word	0x00000000
        /*02c4*/ 	.short	0x010a
        /*02c6*/ 	.byte	0x3f
	.zero		1


	//   ....[37]....
        /*02c8*/ 	.word	0x0000b680
        /*02cc*/ 	.word	0x00000009
        /*02d0*/ 	.word	0x00000000
        /*02d4*/ 	.short	0x010a
        /*02d6*/ 	.byte	0x3f
	.zero		1


	//   ....[38]....
        /*02d8*/ 	.word	0x0000b710
        /*02dc*/ 	.word	0x00000006
        /*02e0*/ 	.word	0x00000000
        /*02e4*/ 	.short	0x010a
        /*02e6*/ 	.byte	0x3f
	.zero		1


	//   ....[39]....
        /*02e8*/ 	.word	0x0000b7a0
        /*02ec*/ 	.word	0x00000003
        /*02f0*/ 	.word	0x00000000
        /*02f4*/ 	.short	0x010a
        /*02f6*/ 	.byte	0x3f
	.zero		1


	//   ....[40]....
        /*02f8*/ 	.word	0x0000b810
        /*02fc*/ 	.word	0x0000000e
        /*0300*/ 	.word	0x00000000
        /*0304*/ 	.short	0x010a
        /*0306*/ 	.byte	0x3f
	.zero		1


	//   ....[41]....
        /*0308*/ 	.word	0x0000b870
        /*030c*/ 	.word	0x000000b0
        /*0310*/ 	.word	0x00000000
        /*0314*/ 	.short	0x010a
        /*0316*/ 	.byte	0x3f
	.zero		1


	//   ....[42]....
        /*0318*/ 	.word	0x0000b940
        /*031c*/ 	.word	0x00000012
        /*0320*/ 	.word	0x00000050
        /*0324*/ 	.short	0x010a
        /*0326*/ 	.byte	0x3f
	.zero		1


	//   ....[43]....
        /*0328*/ 	.word	0x0000ba10
        /*032c*/ 	.word	0x00000006
        /*0330*/ 	.word	0x00000000
        /*0334*/ 	.short	0x010a
        /*0336*/ 	.byte	0x3f
	.zero		1


	//   ....[44]....
        /*0338*/ 	.word	0x0000ba60
        /*033c*/ 	.word	0x00000007
        /*0340*/ 	.word	0x00000000
        /*0344*/ 	.short	0x010a
        /*0346*/ 	.byte	0x3f
	.zero		1


	//   ....[45]....
        /*0348*/ 	.word	0x0000bab0
        /*034c*/ 	.word	0x00000006
        /*0350*/ 	.word	0x00000000
        /*0354*/ 	.short	0x010a
        /*0356*/ 	.byte	0x3f
	.zero		1


	//   ....[46]....
        /*0358*/ 	.word	0x0000bb00
        /*035c*/ 	.word	0x00000009
        /*0360*/ 	.word	0x00000000
        /*0364*/ 	.short	0x010a
        /*0366*/ 	.byte	0x3f
	.zero		1


	//   ....[47]....
        /*0368*/ 	.word	0x0000bb50
        /*036c*/ 	.word	0x00000006
        /*0370*/ 	.word	0x00000000
        /*0374*/ 	.short	0x010a
        /*0376*/ 	.byte	0x3f
	.zero		1


	//   ....[48]....
        /*0378*/ 	.word	0x0000bba0
        /*037c*/ 	.word	0x00000009
        /*0380*/ 	.word	0x00000000
        /*0384*/ 	.short	0x010a
        /*0386*/ 	.byte	0x3f
	.zero		1


	//   ....[49]....
        /*0388*/ 	.word	0x0000bbf0
        /*038c*/ 	.word	0x00000006
        /*0390*/ 	.word	0x00000000
        /*0394*/ 	.short	0x010a
        /*0396*/ 	.byte	0x3f
	.zero		1


	//   ....[50]....
        /*0398*/ 	.word	0x0000bc40
        /*039c*/ 	.word	0x00000009
        /*03a0*/ 	.word	0x00000000
        /*03a4*/ 	.short	0x010a
        /*03a6*/ 	.byte	0x3f
	.zero		1


	//   ....[51]....
        /*03a8*/ 	.word	0x0000bc90
        /*03ac*/ 	.word	0x00000006
        /*03b0*/ 	.word	0x00000000
        /*03b4*/ 	.short	0x010a
        /*03b6*/ 	.byte	0x3f
	.zero		1


	//----- nvinfo : EIATTR_NUM_MBARRIERS
	.align		4
.L_28:
        /*03b8*/ 	.byte	0x03, 0x38
        /*03ba*/ 	.short	0x0016


	//----- nvinfo : EIATTR_EXIT_INSTR_OFFSETS
	.align		4
        /*03bc*/ 	.byte	0x04, 0x1c
        /*03be*/ 	.short	(.L_30 - .L_29)


	//   ....[0]....
.L_29:
        /*03c0*/ 	.word	0x00000a40


	//   ....[1]....
        /*03c4*/ 	.word	0x00001230


	//   ....[2]....
        /*03c8*/ 	.word	0x00009f30


	//   ....[3]....
        /*03cc*/ 	.word	0x0000a490


	//   ....[4]....
        /*03d0*/ 	.word	0x0000b7f0


	//----- nvinfo : EIATTR_MAX_THREADS
	.align		4
.L_30:
        /*03d4*/ 	.byte	0x04, 0x05
        /*03d6*/ 	.short	(.L_32 - .L_31)
.L_31:
        /*03d8*/ 	.word	0x00000180
        /*03dc*/ 	.word	0x00000001
        /*03e0*/ 	.word	0x00000001


	//----- nvinfo : EIATTR_CRS_STACK_SIZE
	.align		4
.L_32:
        /*03e4*/ 	.byte	0x04, 0x1e
        /*03e6*/ 	.short	(.L_34 - .L_33)
.L_33:
        /*03e8*/ 	.word	0x00000000


	//----- nvinfo : EIATTR_CBANK_PARAM_SIZE
	.align		4
.L_34:
        /*03ec*/ 	.byte	0x03, 0x19
        /*03ee*/ 	.short	0x0470


	//----- nvinfo : EIATTR_PARAM_CBANK
	.align		4
        /*03f0*/ 	.byte	0x04, 0x0a
        /*03f2*/ 	.short	(.L_36 - .L_35)
	.align		4
.L_35:
        /*03f4*/ 	.word	index@(.nv.constant0._ZN7cutlass13device_kernelINS_4gemm6kernel13GemmUniversalIN4cute5tupleIJiiiiEEENS1_10collective13CollectiveMmaINS1_37MainloopSm90TmaGmmaWarpSpecializedFP8ILi10ENS5_IJNS4_1CILi2EEENSA_ILi1EEESC_EEENS1_35KernelTmaWarpSpecializedCooperativeEEENS5_IJNSA_ILi256EEENSA_ILi80EEENSA_ILi64EEEEEENS_12float_e4m3_tENS5_IJlSC_lEEESK_SL_NS4_8TiledMMAINS4_8MMA_AtomIJNS4_4SM904GMMA30MMA_64x16x32_F32E4M3E4M3_SS_TNILNSP_7ScaleInE1ELSR_1EEEEEENS4_6LayoutISD_NS5_IJSC_NSA_ILi0EEESV_EEEEENS5_IJNS4_10UnderscoreESY_SY_EEEEENS4_13SM90_TMA_LOADENS4_14ComposedLayoutINS4_7SwizzleILi2ELi4ELi3EEENS4_18smem_ptr_flag_bitsILi8EEENSU_INS5_IJNSA_ILi8EEESI_EEENS5_IJSI_SC_EEEEEEEvNS4_8identityENS4_23SM90_TMA_LOAD_MULTICASTES1B_vS1C_EENS_8epilogue10collective6detail29Sm90TmaWarpSpecializedAdapterINS1G_15DefaultEpilogueISK_SL_SL_NS1F_6thread17LinearCombinationISK_Li1EffLNS1K_9ScaleType4KindE0ELNS_15FloatRoundStyleE2ESK_EENS1_15EpilogueDefaultEEEEEvvEEEEvNT_6ParamsE)
        /*03f8*/ 	.short	0x0210
        /*03fa*/ 	.short	0x0470


	//----- nvinfo : EIATTR_SW_WAR
	.align		4
.L_36:
        /*03fc*/ 	.byte	0x04, 0x36
        /*03fe*/ 	.short	(.L_38 - .L_37)
.L_37:
        /*0400*/ 	.word	0x00000008
.L_38:


//--------------------- .nv.callgraph             --------------------------
	.section	.nv.callgraph,"",@"SHT_CUDA_CALLGRAPH"
	.align	4
	.sectionentsize	8
	.align		4
        /*0000*/ 	.word	0x00000000
	.align		4
        /*0004*/ 	.word	0xffffffff
	.align		4
        /*0008*/ 	.word	0x00000000
	.align		4
        /*000c*/ 	.word	0xfffffffe
	.align		4
        /*0010*/ 	.word	0x00000000
	.align		4
        /*0014*/ 	.word	0xfffffffd
	.align		4
        /*0018*/ 	.word	0x00000000
	.align		4
        /*001c*/ 	.word	0xfffffffc


//--------------------- .nv.constant4             --------------------------
	.section	.nv.constant4,"a",@progbits
	.align	8
	.align		8
.nv.constant4:
        /*0000*/ 	.dword	_ZN40_INTERNAL_bff0f18a_4_k_cu_3107ff47_108464cuda3std3__45__cpo5beginE
	.align		8
        /*0008*/ 	.dword	_ZN40_INTERNAL_bff0f18a_4_k_cu_3107ff47_108464cuda3std3__45__cpo3endE
	.align		8
        /*0010*/ 	.dword	_ZN40_INTERNAL_bff0f18a_4_k_cu_3107ff47_108464cuda3std3__45__cpo6cbeginE
	.align		8
        /*0018*/ 	.dword	_ZN40_INTERNAL_bff0f18a_4_k_cu_3107ff47_108464cuda3std3__45__cpo4cendE
	.align		8
        /*0020*/ 	.dword	_ZN40_INTERNAL_bff0f18a_4_k_cu_3107ff47_108464cuda3std3__442_GLOBAL__N__bff0f18a_4_k_cu_3107ff47_108466ignoreE
	.align		8
        /*0028*/ 	.dword	_ZN40_INTERNAL_bff0f18a_4_k_cu_3107ff47_108464cuda3std3__419piecewise_constructE
	.align		8
        /*0030*/ 	.dword	_ZN40_INTERNAL_bff0f18a_4_k_cu_3107ff47_108464cuda3std3__48in_placeE
	.align		8
        /*0038*/ 	.dword	_ZN40_INTERNAL_bff0f18a_4_k_cu_3107ff47_108464cuda3std6ranges3__45__cpo4swapE
	.align		8
        /*0040*/ 	.dword	_ZN40_INTERNAL_bff0f18a_4_k_cu_3107ff47_108464cuda3std6ranges3__45__cpo9iter_moveE
	.align		8
        /*0048*/ 	.dword	_ZN40_INTERNAL_bff0f18a_4_k_cu_3107ff47_108464cute7productE
	.align		8
        /*0050*/ 	.dword	_ZN40_INTERNAL_bff0f18a_4_k_cu_3107ff47_108464cute1_E


//--------------------- .text._ZN7cutlass13device_kernelINS_4gemm6kernel13GemmUniversalIN4cute5tupleIJiiiiEEENS1_10collective13CollectiveMmaINS1_37MainloopSm90TmaGmmaWarpSpecializedFP8ILi10ENS5_IJNS4_1CILi2EEENSA_ILi1EEESC_EEENS1_35KernelTmaWarpSpecializedCooperativeEEENS5_IJNSA_ILi256EEENSA_ILi80EEENSA_ILi64EEEEEENS_12float_e4m3_tENS5_IJlSC_lEEESK_SL_NS4_8TiledMMAINS4_8MMA_AtomIJNS4_4SM904GMMA30MMA_64x16x32_F32E4M3E4M3_SS_TNILNSP_7ScaleInE1ELSR_1EEEEEENS4_6LayoutISD_NS5_IJSC_NSA_ILi0EEESV_EEEEENS5_IJNS4_10UnderscoreESY_SY_EEEEENS4_13SM90_TMA_LOADENS4_14ComposedLayoutINS4_7SwizzleILi2ELi4ELi3EEENS4_18smem_ptr_flag_bitsILi8EEENSU_INS5_IJNSA_ILi8EEESI_EEENS5_IJSI_SC_EEEEEEEvNS4_8identityENS4_23SM90_TMA_LOAD_MULTICASTES1B_vS1C_EENS_8epilogue10collective6detail29Sm90TmaWarpSpecializedAdapterINS1G_15DefaultEpilogueISK_SL_SL_NS1F_6thread17LinearCombinationISK_Li1EffLNS1K_9ScaleType4KindE0ELNS_15FloatRoundStyleE2ESK_EENS1_15EpilogueDefaultEEEEEvvEEEEvNT_6ParamsE --------------------------
	.section	.text._ZN7cutlass13device_kernelINS_4gemm6kernel13GemmUniversalIN4cute5tupleIJiiiiEEENS1_10collective13CollectiveMmaINS1_37MainloopSm90TmaGmmaWarpSpecializedFP8ILi10ENS5_IJNS4_1CILi2EEENSA_ILi1EEESC_EEENS1_35KernelTmaWarpSpecializedCooperativeEEENS5_IJNSA_ILi256EEENSA_ILi80EEENSA_ILi64EEEEEENS_12float_e4m3_tENS5_IJlSC_lEEESK_SL_NS4_8TiledMMAINS4_8MMA_AtomIJNS4_4SM904GMMA30MMA_64x16x32_F32E4M3E4M3_SS_TNILNSP_7ScaleInE1ELSR_1EEEEEENS4_6LayoutISD_NS5_IJSC_NSA_ILi0EEESV_EEEEENS5_IJNS4_10UnderscoreESY_SY_EEEEENS4_13SM90_TMA_LOADENS4_14ComposedLayoutINS4_7SwizzleILi2ELi4ELi3EEENS4_18smem_ptr_flag_bitsILi8EEENSU_INS5_IJNSA_ILi8EEESI_EEENS5_IJSI_SC_EEEEEEEvNS4_8identityENS4_23SM90_TMA_LOAD_MULTICASTES1B_vS1C_EENS_8epilogue10collective6detail29Sm90TmaWarpSpecializedAdapterINS1G_15DefaultEpilogueISK_SL_SL_NS1F_6thread17LinearCombinationISK_Li1EffLNS1K_9ScaleType4KindE0ELNS_15FloatRoundStyleE2ESK_EENS1_15EpilogueDefaultEEEEEvvEEEEvNT_6ParamsE,"ax",@progbits
	.align	128
.text._ZN7cutlass13device_kernelINS_4gemm6kernel13GemmUniversalIN4cute5tupleIJiiiiEEENS1_10collective13CollectiveMmaINS1_37MainloopSm90TmaGmmaWarpSpecializedFP8ILi10ENS5_IJNS4_1CILi2EEENSA_ILi1EEESC_EEENS1_35KernelTmaWarpSpecializedCooperativeEEENS5_IJNSA_ILi256EEENSA_ILi80EEENSA_ILi64EEEEEENS_12float_e4m3_tENS5_IJlSC_lEEESK_SL_NS4_8TiledMMAINS4_8MMA_AtomIJNS4_4SM904GMMA30MMA_64x16x32_F32E4M3E4M3_SS_TNILNSP_7ScaleInE1ELSR_1EEEEEENS4_6LayoutISD_NS5_IJSC_NSA_ILi0EEESV_EEEEENS5_IJNS4_10UnderscoreESY_SY_EEEEENS4_13SM90_TMA_LOADENS4_14ComposedLayoutINS4_7SwizzleILi2ELi4ELi3EEENS4_18smem_ptr_flag_bitsILi8EEENSU_INS5_IJNSA_ILi8EEESI_EEENS5_IJSI_SC_EEEEEEEvNS4_8identityENS4_23SM90_TMA_LOAD_MULTICASTES1B_vS1C_EENS_8epilogue10collective6detail29Sm90TmaWarpSpecializedAdapterINS1G_15DefaultEpilogueISK_SL_SL_NS1F_6thread17LinearCombinationISK_Li1EffLNS1K_9ScaleType4KindE0ELNS_15FloatRoundStyleE2ESK_EENS1_15EpilogueDefaultEEEEEvvEEEEvNT_6ParamsE:
        .type           _ZN7cutlass13device_kernelINS_4gemm6kernel13GemmUniversalIN4cute5tupleIJiiiiEEENS1_10collective13CollectiveMmaINS1_37MainloopSm90TmaGmmaWarpSpecializedFP8ILi10ENS5_IJNS4_1CILi2EEENSA_ILi1EEESC_EEENS1_35KernelTmaWarpSpecializedCooperativeEEENS5_IJNSA_ILi256EEENSA_ILi80EEENSA_ILi64EEEEEENS_12float_e4m3_tENS5_IJlSC_lEEESK_SL_NS4_8TiledMMAINS4_8MMA_AtomIJNS4_4SM904GMMA30MMA_64x16x32_F32E4M3E4M3_SS_TNILNSP_7ScaleInE1ELSR_1EEEEEENS4_6LayoutISD_NS5_IJSC_NSA_ILi0EEESV_EEEEENS5_IJNS4_10UnderscoreESY_SY_EEEEENS4_13SM90_TMA_LOADENS4_14ComposedLayoutINS4_7SwizzleILi2ELi4ELi3EEENS4_18smem_ptr_flag_bitsILi8EEENSU_INS5_IJNSA_ILi8EEESI_EEENS5_IJSI_SC_EEEEEEEvNS4_8identityENS4_23SM90_TMA_LOAD_MULTICASTES1B_vS1C_EENS_8epilogue10collective6detail29Sm90TmaWarpSpecializedAdapterINS1G_15DefaultEpilogueISK_SL_SL_NS1F_6thread17LinearCombinationISK_Li1EffLNS1K_9ScaleType4KindE0ELNS_15FloatRoundStyleE2ESK_EENS1_15EpilogueDefaultEEEEEvvEEEEvNT_6ParamsE,@function
        .size           _ZN7cutlass13device_kernelINS_4gemm6kernel13GemmUniversalIN4cute5tupleIJiiiiEEENS1_10collective13CollectiveMmaINS1_37MainloopSm90TmaGmmaWarpSpecializedFP8ILi10ENS5_IJNS4_1CILi2EEENSA_ILi1EEESC_EEENS1_35KernelTmaWarpSpecializedCooperativeEEENS5_IJNSA_ILi256EEENSA_ILi80EEENSA_ILi64EEEEEENS_12float_e4m3_tENS5_IJlSC_lEEESK_SL_NS4_8TiledMMAINS4_8MMA_AtomIJNS4_4SM904GMMA30MMA_64x16x32_F32E4M3E4M3_SS_TNILNSP_7ScaleInE1ELSR_1EEEEEENS4_6LayoutISD_NS5_IJSC_NSA_ILi0EEESV_EEEEENS5_IJNS4_10UnderscoreESY_SY_EEEEENS4_13SM90_TMA_LOADENS4_14ComposedLayoutINS4_7SwizzleILi2ELi4ELi3EEENS4_18smem_ptr_flag_bitsILi8EEENSU_INS5_IJNSA_ILi8EEESI_EEENS5_IJSI_SC_EEEEEEEvNS4_8identityENS4_23SM90_TMA_LOAD_MULTICASTES1B_vS1C_EENS_8epilogue10collective6detail29Sm90TmaWarpSpecializedAdapterINS1G_15DefaultEpilogueISK_SL_SL_NS1F_6thread17LinearCombinationISK_Li1EffLNS1K_9ScaleType4KindE0ELNS_15FloatRoundStyleE2ESK_EENS1_15EpilogueDefaultEEEEEvvEEEEvNT_6ParamsE,(.L_x_251 - _ZN7cutlass13device_kernelINS_4gemm6kernel13GemmUniversalIN4cute5tupleIJiiiiEEENS1_10collective13CollectiveMmaINS1_37MainloopSm90TmaGmmaWarpSpecializedFP8ILi10ENS5_IJNS4_1CILi2EEENSA_ILi1EEESC_EEENS1_35KernelTmaWarpSpecializedCooperativeEEENS5_IJNSA_ILi256EEENSA_ILi80EEENSA_ILi64EEEEEENS_12float_e4m3_tENS5_IJlSC_lEEESK_SL_NS4_8TiledMMAINS4_8MMA_AtomIJNS4_4SM904GMMA30MMA_64x16x32_F32E4M3E4M3_SS_TNILNSP_7ScaleInE1ELSR_1EEEEEENS4_6LayoutISD_NS5_IJSC_NSA_ILi0EEESV_EEEEENS5_IJNS4_10UnderscoreESY_SY_EEEEENS4_13SM90_TMA_LOADENS4_14ComposedLayoutINS4_7SwizzleILi2ELi4ELi3EEENS4_18smem_ptr_flag_bitsILi8EEENSU_INS5_IJNSA_ILi8EEESI_EEENS5_IJSI_SC_EEEEEEEvNS4_8identityENS4_23SM90_TMA_LOAD_MULTICASTES1B_vS1C_EENS_8epilogue10collective6detail29Sm90TmaWarpSpecializedAdapterINS1G_15DefaultEpilogueISK_SL_SL_NS1F_6thread17LinearCombinationISK_Li1EffLNS1K_9ScaleType4KindE0ELNS_15FloatRoundStyleE2ESK_EENS1_15EpilogueDefaultEEEEEvvEEEEvNT_6ParamsE)
        .other          _ZN7cutlass13device_kernelINS_4gemm6kernel13GemmUniversalIN4cute5tupleIJiiiiEEENS1_10collective13CollectiveMmaINS1_37MainloopSm90TmaGmmaWarpSpecializedFP8ILi10ENS5_IJNS4_1CILi2EEENSA_ILi1EEESC_EEENS1_35KernelTmaWarpSpecializedCooperativeEEENS5_IJNSA_ILi256EEENSA_ILi80EEENSA_ILi64EEEEEENS_12float_e4m3_tENS5_IJlSC_lEEESK_SL_NS4_8TiledMMAINS4_8MMA_AtomIJNS4_4SM904GMMA30MMA_64x16x32_F32E4M3E4M3_SS_TNILNSP_7ScaleInE1ELSR_1EEEEEENS4_6LayoutISD_NS5_IJSC_NSA_ILi0EEESV_EEEEENS5_IJNS4_10UnderscoreESY_SY_EEEEENS4_13SM90_TMA_LOADENS4_14ComposedLayoutINS4_7SwizzleILi2ELi4ELi3EEENS4_18smem_ptr_flag_bitsILi8EEENSU_INS5_IJNSA_ILi8EEESI_EEENS5_IJSI_SC_EEEEEEEvNS4_8identityENS4_23SM90_TMA_LOAD_MULTICASTES1B_vS1C_EENS_8epilogue10collective6detail29Sm90TmaWarpSpecializedAdapterINS1G_15DefaultEpilogueISK_SL_SL_NS1F_6thread17LinearCombinationISK_Li1EffLNS1K_9ScaleType4KindE0ELNS_15FloatRoundStyleE2ESK_EENS1_15EpilogueDefaultEEEEEvvEEEEvNT_6ParamsE,@"STO_CUDA_ENTRY STV_DEFAULT"
_ZN7cutlass13device_kernelINS_4gemm6kernel13GemmUniversalIN4cute5tupleIJiiiiEEENS1_10collective13CollectiveMmaINS1_37MainloopSm90TmaGmmaWarpSpecializedFP8ILi10ENS5_IJNS4_1CILi2EEENSA_ILi1EEESC_EEENS1_35KernelTmaWarpSpecializedCooperativeEEENS5_IJNSA_ILi256EEENSA_ILi80EEENSA_ILi64EEEEEENS_12float_e4m3_tENS5_IJlSC_lEEESK_SL_NS4_8TiledMMAINS4_8MMA_AtomIJNS4_4SM904GMMA30MMA_64x16x32_F32E4M3E4M3_SS_TNILNSP_7ScaleInE1ELSR_1EEEEEENS4_6LayoutISD_NS5_IJSC_NSA_ILi0EEESV_EEEEENS5_IJNS4_10UnderscoreESY_SY_EEEEENS4_13SM90_TMA_LOADENS4_14ComposedLayoutINS4_7SwizzleILi2ELi4ELi3EEENS4_18smem_ptr_flag_bitsILi8EEENSU_INS5_IJNSA_ILi8EEESI_EEENS5_IJSI_SC_EEEEEEEvNS4_8identityENS4_23SM90_TMA_LOAD_MULTICASTES1B_vS1C_EENS_8epilogue10collective6detail29Sm90TmaWarpSpecializedAdapterINS1G_15DefaultEpilogueISK_SL_SL_NS1F_6thread17LinearCombinationISK_Li1EffLNS1K_9ScaleType4KindE0ELNS_15FloatRoundStyleE2ESK_EENS1_15EpilogueDefaultEEEEEvvEEEEvNT_6ParamsE:
[----:B------:R-:W-:Y:S01]  /*0000*/  LDC R1, c[0x0][0x28] ;  /* 0x00000a00ff017b82 */ /* 0x000fe20000000800 */
[----:B------:R-:W0:Y:S01]  /*0010*/  S2R R0, SR_TID.X ;  /* 0x0000000000007919 */ /* 0x000e220000002100 */
[----:B------:R-:W-:Y:S01]  /*0020*/  ELECT P0, URZ, PT ;  /* 0x00000000003f782f */ /* 0x000fe20003800000 */
[----:B------:R-:W-:Y:S01]  /*0030*/  BSSY B0, `(.L_x_0) ;  /* 0x000000f000007945 */ /* 0x000fe20003800000 */
[--C-:B0-----:R-:W-:Y:S02]  /*0040*/  SHF.R.U32.HI R2, RZ, 0x5, R0.reuse ;  /* 0x00000005ff027819 */ /* 0x101fe40000011600 */
[----:B------:R-:W-:-:S03]  /*0050*/  SHF.R.U32.HI R3, RZ, 0x7, R0 ;  /* 0x00000007ff037819 */ /* 0x000fc60000011600 */
[----:B------:R-:W0:Y:S04]  /*0060*/  SHFL.IDX PT, R7, R2, RZ, 0x1f ;  /* 0x00001fff02077589 */ /* 0x000e2800000e0000 */
[----:B------:R-:W1:Y:S01]  /*0070*/  SHFL.IDX PT, R3, R3, RZ, 0x1f ;  /* 0x00001fff03037589 */ /* 0x000e6200000e0000 */
[----:B0-----:R-:W-:-:S13]  /*0080*/  ISETP.NE.OR P0, PT, R7, RZ, !P0 ;  /* 0x000000ff0700720c */ /* 0x001fda0004705670 */
[----:B-1----:R-:W-:Y:S05]  /*0090*/  @P0 BRA `(.L_x_1) ;  /* 0x0000000000200947 */ /* 0x002fea0003800000 */
[----:B------:R-:W-:Y:S02]  /*00a0*/  ULDC.64 UR4, c[0x0][0x198] ;  /* 0x0000660000047ab9 */ /* 0x000fe40000000a00 */
[----:B------:R-:W-:Y:S02]  /*00b0*/  UIADD3 UR6, UP0, UR4, 0xf0, URZ ;  /* 0x000000f004067890 */ /* 0x000fe4000ff1e03f */
[----:B------:R-:W-:Y:S02]  /*00c0*/  UIADD3 UR4, UP1, UR4, 0x1f0, URZ ;  /* 0x000001f004047890 */ /* 0x000fe4000ff3e03f */
[----:B------:R-:W-:Y:S02]  /*00d0*/  UIADD3.X UR7, URZ, UR5, URZ, UP0, !UPT ;  /* 0x000000053f077290 */ /* 0x000fe400087fe43f */
[----:B------:R-:W-:-:S07]  /*00e0*/  UIADD3.X UR5, URZ, UR5, URZ, UP1, !UPT ;  /* 0x000000053f057290 */ /* 0x000fce0008ffe43f */
[----:B------:R0:W-:Y:S02]  /*00f0*/  UTMACCTL.PF [UR6] ;  /* 0x00000000060079b9 */ /* 0x0001e40008040000 */
[----:B------:R0:W-:Y:S02]  /*0100*/  UTMACCTL.PF [UR4] ;  /* 0x00000000040079b9 */ /* 0x0001e40008040000 */
[----:B0-----:R-:W-:Y:S01]  /*0110*/  NOP ;  /* 0x0000000000007918 */ /* 0x001fe20000000000 */
.L_x_1:
[----:B------:R-:W-:Y:S05]  /*0120*/  BSYNC B0 ;  /* 0x0000000000007941 */ /* 0x000fea0003800000 */
.L_x_0:
[----:B------:R-:W0:Y:S02]  /*0130*/  SHFL.IDX PT, R4, R2, RZ, 0x1f ;  /* 0x00001fff02047589 */ /* 0x000e2400000e0000 */
[----:B0-----:R-:W-:-:S13]  /*0140*/  ISETP.NE.AND P0, PT, R4, RZ, PT ;  /* 0x000000ff0400720c */ /* 0x001fda0003f05270 */
[----:B------:R-:W-:Y:S05]  /*0150*/  @P0 BRA `(.L_x_2) ;  /* 0x0000000000940947 */ /* 0x000fea0003800000 */
[----:B------:R-:W-:Y:S01]  /*0160*/  ELECT P0, URZ, PT ;  /* 0x00000000003f782f */ /* 0x000fe20003800000 */
[----:B------:R-:W-:-:S12]  /*0170*/  BSSY B0, `(.L_x_2) ;  /* 0x0000023000007945 */ /* 0x000fd80003800000 */
[----:B------:R-:W-:Y:S05]  /*0180*/  @!P0 BRA `(.L_x_3) ;  /* 0x0000000000848947 */ /* 0x000fea0003800000 */
[----:B------:R-:W0:Y:S01]  /*0190*/  S2UR UR8, SR_CgaCtaId ;  /* 0x00000000000879c3 */ /* 0x000e220000008800 */
[----:B------:R-:W-:Y:S01]  /*01a0*/  UMOV UR4, 0x400 ;  /* 0x0000040000047882 */ /* 0x000fe20000000000 */
[----:B------:R-:W-:Y:S01]  /*01b0*/  UMOV UR5, 0x1 ;  /* 0x0000000100057882 */ /* 0x000fe20000000000 */
[----:B------:R-:W-:Y:S02]  /*01c0*/  UMOV UR6, 0x4 ;  /* 0x0000000400067882 */ /* 0x000fe40000000000 */
[----:B------:R-:W-:-:S04]  /*01d0*/  UIADD3 UR6, -UR6, 0x100000, URZ ;  /* 0x0010000006067890 */ /* 0x000fc8000fffe13f */
[----:B------:R-:W-:Y:S02]  /*01e0*/  USHF.L.U32 UR7, UR6, 0xb, URZ ;  /* 0x0000000b06077899 */ /* 0x000fe4000800063f */
[----:B------:R-:W-:Y:S02]  /*01f0*/  USHF.L.U32 UR6, UR6, 0x1, URZ ;  /* 0x0000000106067899 */ /* 0x000fe4000800063f */
[----:B0-----:R-:W-:Y:S02]  /*0200*/  ULEA UR8, UR8, UR4, 0x18 ;  /* 0x0000000408087291 */ /* 0x001fe4000f8ec03f */
[----:B------:R-:W-:-:S04]  /*0210*/  UIADD3 UR4, -UR5, 0x100000, URZ ;  /* 0x0010000005047890 */ /* 0x000fc8000fffe13f */
[----:B------:R-:W-:Y:S02]  /*0220*/  USHF.L.U32 UR5, UR4, 0xb, URZ ;  /* 0x0000000b04057899 */ /* 0x000fe4000800063f */
[----:B------:R-:W-:Y:S01]  /*0230*/  USHF.L.U32 UR4, UR4, 0x1, URZ ;  /* 0x0000000104047899 */ /* 0x000fe2000800063f */
[----:B------:R-:W0:Y:S11]  /*0240*/  FENCE.VIEW.ASYNC.S ;  /* 0x00000000000073c6 */ /* 0x000e360000000000 */
[----:B0-----:R0:W1:Y:S01]  /*0250*/  SYNCS.EXCH.64 URZ, [UR8], UR4 ;  /* 0x00000004083f75b2 */ /* 0x0010620008000100 */
[----:B------:R0:W2:Y:S01]  /*0260*/  SYNCS.EXCH.64 URZ, [UR8+0x50], UR6 ;  /* 0x00005006083f75b2 */ /* 0x0000a20008000100 */
[----:B------:R0:W3:Y:S01]  /*0270*/  SYNCS.EXCH.64 URZ, [UR8+0x8], UR4 ;  /* 0x00000804083f75b2 */ /* 0x0000e20008000100 */
[----:B------:R0:W4:Y:S01]  /*0280*/  SYNCS.EXCH.64 URZ, [UR8+0x58], UR6 ;  /* 0x00005806083f75b2 */ /* 0x0001220008000100 */
[----:B------:R0:W0:Y:S01]  /*0290*/  SYNCS.EXCH.64 URZ, [UR8+0x10], UR4 ;  /* 0x00001004083f75b2 */ /* 0x0000220008000100 */
        /* <DEDUP_REMOVED lines=15> */
[----:B------:R-:W-:Y:S01]  /*0390*/  NOP ;  /* 0x0000000000007918 */ /* 0x000fe20000000000 */
.L_x_3:
[----:B0-----:R-:W-:Y:S05]  /*03a0*/  BSYNC B0 ;  /* 0x0000000000007941 */ /* 0x001fea0003800000 */
.L_x_2:
[----:B------:R-:W-:Y:S01]  /*03b0*/  SHF.R.S32.HI R5, RZ, 0x1f, R0 ;  /* 0x0000001fff057819 */ /* 0x000fe20000011400 */
[----:B------:R-:W0:Y:S01]  /*03c0*/  SHFL.IDX PT, R2, R2, RZ, 0x1f ;  /* 0x00001fff02027589 */ /* 0x000e2200000e0000 */
[----:B------:R-:W5:Y:S01]  /*03d0*/  S2UR UR8, SR_CTAID.X ;  /* 0x00000000000879c3 */ /* 0x000f620000002500 */
[----:B------:R-:W-:Y:S02]  /*03e0*/  ELECT P0, URZ, PT ;  /* 0x00000000003f782f */ /* 0x000fe40003800000 */
[----:B------:R-:W-:Y:S01]  /*03f0*/  LEA.HI R5, R5, R0, RZ, 0x7 ;  /* 0x0000000005057211 */ /* 0x000fe200078f38ff */
[----:B------:R-:W1:Y:S01]  /*0400*/  S2R R10, SR_CTAID.Y ;  /* 0x00000000000a7919 */ /* 0x000e620000002600 */
[----:B------:R-:W-:Y:S01]  /*0410*/  SHF.R.S32.HI R13, RZ, 0x1f, R4 ;  /* 0x0000001fff0d7819 */ /* 0x000fe20000011404 */
[----:B------:R-:W-:Y:S01]  /*0420*/  ULDC UR4, c[0x0][0x150] ;  /* 0x0000540000047ab9 */ /* 0x000fe20000000800 */
[----:B------:R-:W-:Y:S01]  /*0430*/  LOP3.LUT R5, R5, 0xffffff80, RZ, 0xc0, !PT ;  /* 0xffffff8005057812 */ /* 0x000fe200078ec0ff */
[----:B------:R-:W-:Y:S01]  /*0440*/  VIADD R16, R3, 0xffffffff ;  /* 0xffffffff03107836 */ /* 0x000fe20000000000 */
[----:B------:R-:W-:Y:S01]  /*0450*/  LEA.HI R13, R13, R4, RZ, 0x2 ;  /* 0x000000040d0d7211 */ /* 0x000fe200078f10ff */
[----:B------:R-:W2:Y:S01]  /*0460*/  LDC R12, c[0x0][0x144] ;  /* 0x00005100ff0c7b82 */ /* 0x000ea20000000800 */
[----:B------:R-:W-:Y:S01]  /*0470*/  NOP ;  /* 0x0000000000007918 */ /* 0x000fe20000000000 */
[----:B------:R-:W-:Y:S01]  /*0480*/  IMAD.IADD R5, R0, 0x1, -R5 ;  /* 0x0000000100057824 */ /* 0x000fe200078e0a05 */
[----:B------:R-:W-:Y:S01]  /*0490*/  LOP3.LUT R13, R13, 0x3ffffffc, RZ, 0xc0, !PT ;  /* 0x3ffffffc0d0d7812 */ /* 0x000fe200078ec0ff */
[----:B------:R-:W-:Y:S01]  /*04a0*/  NOP ;  /* 0x0000000000007918 */ /* 0x000fe20000000000 */
[----:B------:R-:W-:-:S02]  /*04b0*/  ISETP.GE.U32.AND P6, PT, R16, 0x2, PT ;  /* 0x000000021000780c */ /* 0x000fc40003fc6070 */
[----:B------:R-:W-:Y:S01]  /*04c0*/  SHF.R.S32.HI R6, RZ, 0x1f, R5 ;  /* 0x0000001fff067819 */ /* 0x000fe20000011405 */
[----:B------:R-:W-:Y:S01]  /*04d0*/  IMAD.IADD R4, R4, 0x1, -R13 ;  /* 0x0000000104047824 */ /* 0x000fe200078e0a0d */
[----:B------:R-:W3:Y:S01]  /*04e0*/  LDC R14, c[0x0][0x140] ;  /* 0x00005000ff0e7b82 */ /* 0x000ee20000000800 */
[----:B------:R-:W-:Y:S02]  /*04f0*/  ISETP.NE.AND P3, PT, R3, RZ, PT ;  /* 0x000000ff0300720c */ /* 0x000fe40003f65270 */
[----:B------:R-:W-:Y:S02]  /*0500*/  LEA.HI R6, R6, R5, RZ, 0x3 ;  /* 0x0000000506067211 */ /* 0x000fe400078f18ff */
[----:B0-----:R-:W-:Y:S02]  /*0510*/  ISETP.NE.OR P0, PT, R2, RZ, !P0 ;  /* 0x000000ff0200720c */ /* 0x001fe40004705670 */
[--C-:B------:R-:W-:Y:S01]  /*0520*/  SHF.R.S32.HI R2, RZ, 0x3, R6.reuse ;  /* 0x00000003ff027819 */ /* 0x100fe20000011406 */
[----:B------:R-:W0:Y:S01]  /*0530*/  LDC R13, c[0x0][0x148] ;  /* 0x00005200ff0d7b82 */ /* 0x000e220000000800 */
[----:B------:R-:W-:-:S02]  /*0540*/  SHF.R.S32.HI R9, RZ, 0x1f, R6 ;  /* 0x0000001fff097819 */ /* 0x000fc40000011406 */
[----:B-----5:R-:W-:Y:S02]  /*0550*/  I2FP.F32.U32 R6, UR8 ;  /* 0x0000000800067c45 */ /* 0x020fe40008201000 */
[----:B------:R-:W-:-:S03]  /*0560*/  LEA.HI R9, R9, R2, RZ, 0x2 ;  /* 0x0000000209097211 */ /* 0x000fc600078f10ff */
[----:B------:R-:W-:Y:S01]  /*0570*/  FMUL R6, R6, UR4 ;  /* 0x0000000406067c20 */ /* 0x000fe20008400000 */
[----:B------:R-:W-:Y:S01]  /*0580*/  LOP3.LUT R9, R9, 0xfffffffc, RZ, 0xc0, !PT ;  /* 0xfffffffc09097812 */ /* 0x000fe200078ec0ff */
[----:B------:R-:W-:Y:S01]  /*0590*/  VOTEU.ALL UP0, P0 ;  /* 0x00000000003f7886 */ /* 0x000fe20000000000 */
[----:B-1----:R-:W-:Y:S01]  /*05a0*/  I2FP.F32.U32 R8, R10 ;  /* 0x0000000a00087245 */ /* 0x002fe20000201000 */
[----:B------:R-:W-:Y:S01]  /*05b0*/  ULDC UR4, c[0x0][0x154] ;  /* 0x0000550000047ab9 */ /* 0x000fe20000000800 */
[----:B------:R-:W-:Y:S01]  /*05c0*/  VOTEU.ALL UP1, P0 ;  /* 0x00000000003f7886 */ /* 0x000fe20000020000 */
[----:B------:R-:W1:Y:S01]  /*05d0*/  F2I.U32.TRUNC.NTZ R6, R6 ;  /* 0x0000000600067305 */ /* 0x000e62000020f000 */
[----:B------:R-:W-:Y:S01]  /*05e0*/  IMAD.IADD R9, R2, 0x1, -R9 ;  /* 0x0000000102097824 */ /* 0x000fe200078e0a09 */
[----:B------:R-:W5:Y:S01]  /*05f0*/  @!UP0 S2UR UR7, SR_CgaCtaId ;  /* 0x00000000000789c3 */ /* 0x000f620000008800 */
[----:B------:R-:W-:Y:S01]  /*0600*/  FMUL R8, R8, UR4 ;  /* 0x0000000408087c20 */ /* 0x000fe20008400000 */
[----:B------:R-:W-:Y:S01]  /*0610*/  UMOV UR4, 0x20 ;  /* 0x0000002000047882 */ /* 0x000fe20000000000 */
[----:B------:R-:W-:Y:S01]  /*0620*/  IMAD R4, R4, 0x4, R9 ;  /* 0x0000000404047824 */ /* 0x000fe200078e0209 */
[----:B------:R-:W-:Y:S01]  /*0630*/  @!UP0 UMOV UR6, 0x400 ;  /* 0x0000040000068882 */ /* 0x000fe20000000000 */
[----:B------:R-:W-:-:S04]  /*0640*/  @!UP0 UIADD3 UR4, -UR4, 0x100000, URZ ;  /* 0x0010000004048890 */ /* 0x000fc8000fffe13f */
[----:B------:R-:W-:Y:S02]  /*0650*/  @!UP0 USHF.L.U32 UR5, UR4, 0xb, URZ ;  /* 0x0000000b04058899 */ /* 0x000fe4000800063f */
[----:B------:R-:W-:Y:S01]  /*0660*/  @!UP0 USHF.L.U32 UR4, UR4, 0x1, URZ ;  /* 0x0000000104048899 */ /* 0x000fe2000800063f */
[----:B---3--:R-:W-:Y:S01]  /*0670*/  ISETP.EQ.U32.AND P2, PT, R14, 0x1, PT ;  /* 0x000000010e00780c */ /* 0x008fe20003f42070 */
[----:B------:R-:W3:Y:S01]  /*0680*/  F2I.U32.TRUNC.NTZ R8, R8 ;  /* 0x0000000800087305 */ /* 0x000ee2000020f000 */
[----:B------:R-:W-:-:S04]  /*0690*/  LEA.HI R2, R4, R4, RZ, 0x1 ;  /* 0x0000000404027211 */ /* 0x000fc800078f08ff */
[----:B------:R-:W-:Y:S01]  /*06a0*/  LOP3.LUT R9, R2, 0xfffffffe, RZ, 0xc0, !PT ;  /* 0xfffffffe02097812 */ /* 0x000fe200078ec0ff */
[----:B-1----:R-:W-:Y:S01]  /*06b0*/  IMAD.MOV R15, RZ, RZ, -R6 ;  /* 0x000000ffff0f7224 */ /* 0x002fe200078e0a06 */
[----:B------:R-:W-:-:S03]  /*06c0*/  SHF.R.S32.HI R2, RZ, 0x1f, R7 ;  /* 0x0000001fff027819 */ /* 0x000fc60000011407 */
[----:B--2---:R-:W-:Y:S01]  /*06d0*/  IMAD R12, R12, R15, UR8 ;  /* 0x000000080c0c7e24 */ /* 0x004fe2000f8e020f */
[----:B------:R-:W-:Y:S01]  /*06e0*/  LEA.HI R2, R2, R7, RZ, 0x2 ;  /* 0x0000000702027211 */ /* 0x000fe200078f10ff */
[----:B------:R-:W-:-:S03]  /*06f0*/  IMAD.IADD R9, R4, 0x1, -R9 ;  /* 0x0000000104097824 */ /* 0x000fc600078e0a09 */
[----:B------:R-:W-:Y:S01]  /*0700*/  LOP3.LUT R2, R2, 0xfffffffc, RZ, 0xc0, !PT ;  /* 0xfffffffc02027812 */ /* 0x000fe200078ec0ff */
[----:B---3--:R-:W-:Y:S01]  /*0710*/  IMAD.MOV R20, RZ, RZ, -R8 ;  /* 0x000000ffff147224 */ /* 0x008fe200078e0a08 */
[----:B------:R-:W-:Y:S01]  /*0720*/  ISETP.NE.AND P4, PT, R9, R12, PT ;  /* 0x0000000c0900720c */ /* 0x000fe20003f85270 */
[C---:B------:R-:W-:Y:S01]  /*0730*/  IMAD.SHL.U32 R9, R4.reuse, 0x4, RZ ;  /* 0x0000000404097824 */ /* 0x040fe200078e00ff */
[----:B-----5:R-:W-:Y:S01]  /*0740*/  @!UP0 ULEA UR6, UR7, UR6, 0x18 ;  /* 0x0000000607068291 */ /* 0x020fe2000f8ec03f */
[----:B------:R-:W-:Y:S01]  /*0750*/  IMAD.IADD R7, R7, 0x1, -R2 ;  /* 0x0000000107077824 */ /* 0x000fe200078e0a02 */
[----:B------:R-:W-:Y:S01]  /*0760*/  VOTEU.ALL UP0, P0 ;  /* 0x00000000003f7886 */ /* 0x000fe20000000000 */
[----:B------:R-:W-:Y:S01]  /*0770*/  LOP3.LUT P0, RZ, R5, 0x7, RZ, 0xc0, !PT ;  /* 0x0000000705ff7812 */ /* 0x000fe2000780c0ff */
[----:B------:R-:W-:Y:S01]  /*0780*/  IMAD.MOV.U32 R5, RZ, RZ, 0x1 ;  /* 0x00000001ff057424 */ /* 0x000fe200078e00ff */
[----:B------:R-:W-:Y:S01]  /*0790*/  LOP3.LUT R6, R4, 0xc, R9, 0x78, !PT ;  /* 0x0000000c04067812 */ /* 0x000fe200078e7809 */
[----:B0-----:R-:W-:Y:S01]  /*07a0*/  IMAD R9, R13, R20, R10 ;  /* 0x000000140d097224 */ /* 0x001fe200078e020a */
[----:B------:R-:W-:-:S02]  /*07b0*/  ISETP.NE.AND P1, PT, R7, 0x3, PT ;  /* 0x000000030700780c */ /* 0x000fc40003f25270 */
[C---:B------:R-:W-:Y:S02]  /*07c0*/  ISETP.LT.U32.AND P0, PT, R6.reuse, 0x2, !P0 ;  /* 0x000000020600780c */ /* 0x040fe40004701070 */
[----:B------:R-:W-:Y:S01]  /*07d0*/  @P4 LEA.HI R2, R6, R6, RZ, 0x1 ;  /* 0x0000000606024211 */ /* 0x000fe200078f08ff */
[----:B------:R-:W0:Y:S02]  /*07e0*/  FENCE.VIEW.ASYNC.S ;  /* 0x00000000000073c6 */ /* 0x000e240000000000 */
[----:B0-----:R0:W1:Y:S01]  /*07f0*/  @!UP0 SYNCS.EXCH.64 URZ, [UR6+0xb0], UR4 ;  /* 0x0000b004063f85b2 */ /* 0x0010620008000100 */
[----:B------:R-:W-:Y:S02]  /*0800*/  ISETP.EQ.OR P1, PT, R7, RZ, !P1 ;  /* 0x000000ff0700720c */ /* 0x000fe40004f22670 */
[----:B------:R-:W-:Y:S02]  /*0810*/  @P4 SHF.R.S32.HI R2, RZ, 0x1, R2 ;  /* 0x00000001ff024819 */ /* 0x000fe40000011402 */
[----:B------:R-:W-:-:S02]  /*0820*/  ISETP.EQ.AND P1, PT, R3, RZ, P1 ;  /* 0x000000ff0300720c */ /* 0x000fc40000f22270 */
[----:B------:R-:W-:Y:S02]  /*0830*/  @P4 ISETP.NE.AND P5, PT, R2, R9, PT ;  /* 0x000000090200420c */ /* 0x000fe40003fa5270 */
[----:B------:R-:W-:Y:S02]  /*0840*/  SEL R2, RZ, 0x1, !P0 ;  /* 0x00000001ff027807 */ /* 0x000fe40004000000 */
[----:B------:R-:W-:Y:S02]  /*0850*/  @P4 SEL R5, RZ, 0x1, P5 ;  /* 0x00000001ff054807 */ /* 0x000fe40002800000 */
[----:B------:R-:W-:Y:S02]  /*0860*/  SEL R4, RZ, 0x1, !P1 ;  /* 0x00000001ff047807 */ /* 0x000fe40004800000 */
[----:B------:R-:W-:Y:S01]  /*0870*/  LOP3.LUT R5, R5, R2, RZ, 0xc0, !PT ;  /* 0x0000000205057212 */ /* 0x000fe200078ec0ff */
[----:B------:R0:W2:Y:S01]  /*0880*/  @!UP1 SYNCS.EXCH.64 URZ, [UR6+0xb8], UR4 ;  /* 0x0000b804063f95b2 */ /* 0x0000a20008000100 */
[----:B------:R-:W-:Y:S01]  /*0890*/  SEL R4, R4, 0x2, P6 ;  /* 0x0000000204047807 */ /* 0x000fe20003000000 */
[----:B------:R-:W-:Y:S01]  /*08a0*/  NOP ;  /* 0x0000000000007918 */ /* 0x000fe20000000000 */
[----:B------:R-:W-:Y:S05]  /*08b0*/  @!P2 BRA `(.L_x_4) ;  /* 0x000000000008a947 */ /* 0x000fea0003800000 */
[----:B-12-4-:R-:W-:Y:S01]  /*08c0*/  UCGABAR_ARV ;  /* 0x00000000000079c7 */ /* 0x016fe20008000000 */
[----:B------:R-:W-:Y:S05]  /*08d0*/  BRA `(.L_x_5) ;  /* 0x0000000000047947 */ /* 0x000fea0003800000 */
.L_x_4:
[----:B-12-4-:R-:W-:Y:S01]  /*08e0*/  NOP ;  /* 0x0000000000007918 */ /* 0x016fe20000000000 */
.L_x_5:
[----:B------:R-:W1:Y:S01]  /*08f0*/  LDC R2, c[0x0][0x65c] ;  /* 0x00019700ff027b82 */ /* 0x000e620000000800 */
[----:B------:R-:W-:Y:S01]  /*0900*/  IMAD.MOV.U32 R3, RZ, RZ, RZ ;  /* 0x000000ffff037224 */ /* 0x000fe200078e00ff */
[----:B-1----:R-:W-:Y:S01]  /*0910*/  ISETP.NE.AND P4, PT, R2, 0x1, PT ;  /* 0x000000010200780c */ /* 0x002fe20003f85270 */
[----:B------:R-:W-:-:S12]  /*0920*/  IMAD.U32 R2, RZ, RZ, UR8 ;  /* 0x00000008ff027e24 */ /* 0x000fd8000f8e00ff */
[----:B------:R-:W1:Y:S01]  /*0930*/  @P4 LDC R15, c[0x0][0x10] ;  /* 0x00000400ff0f4b82 */ /* 0x000e620000000800 */
[----:B------:R-:W-:Y:S02]  /*0940*/  @P4 IMAD.MOV.U32 R11, RZ, RZ, RZ ;  /* 0x000000ffff0b4224 */ /* 0x000fe400078e00ff */
[----:B------:R-:W-:-:S05]  /*0950*/  @P4 IMAD.MOV.U32 R17, RZ, RZ, RZ ;  /* 0x000000ffff114224 */ /* 0x000fca00078e00ff */
[----:B------:R-:W2:Y:S01]  /*0960*/  @!P4 LDC R9, c[0x0][0xc] ;  /* 0x00000300ff09cb82 */ /* 0x000ea20000000800 */
[----:B-1----:R-:W-:-:S04]  /*0970*/  @P4 IMAD.WIDE.U32 R14, R15, UR8, R10 ;  /* 0x000000080f0e4c25 */ /* 0x002fc8000f8e000a */
[----:B--2---:R-:W-:-:S04]  /*0980*/  @!P4 IMAD.WIDE.U32 R8, R10, R9, R2 ;  /* 0x000000090a08c225 */ /* 0x004fc800078e0002 */
[----:B------:R-:W-:Y:S02]  /*0990*/  @P4 IMAD.MOV.U32 R2, RZ, RZ, R14 ;  /* 0x000000ffff024224 */ /* 0x000fe400078e000e */
[----:B------:R-:W-:Y:S02]  /*09a0*/  @P4 IMAD.IADD R3, R15, 0x1, R17 ;  /* 0x000000010f034824 */ /* 0x000fe400078e0211 */
[----:B------:R-:W-:Y:S02]  /*09b0*/  @!P4 IMAD.MOV.U32 R2, RZ, RZ, R8 ;  /* 0x000000ffff02c224 */ /* 0x000fe400078e0008 */
[----:B------:R-:W-:Y:S01]  /*09c0*/  @!P4 IMAD.MOV.U32 R3, RZ, RZ, R9 ;  /* 0x000000ffff03c224 */ /* 0x000fe200078e0009 */
[----:B------:R-:W-:Y:S06]  /*09d0*/  @!P2 BRA `(.L_x_6) ;  /* 0x00000000000ca947 */ /* 0x000fec0003800000 */
[----:B------:R-:W-:Y:S01]  /*09e0*/  UCGABAR_WAIT ;  /* 0x0000000000007dc7 */ /* 0x000fe20008000000 */
[----:B------:R-:W-:Y:S01]  /*09f0*/  CCTL.IVALL ;  /* 0x00000000ff00798f */ /* 0x000fe20002000000 */
[----:B------:R-:W-:Y:S05]  /*0a00*/  BRA `(.L_x_7) ;  /* 0x0000000000047947 */ /* 0x000fea0003800000 */
.L_x_6:
[----:B------:R-:W-:Y:S06]  /*0a10*/  BAR.SYNC.DEFER_BLOCKING 0x0 ;  /* 0x0000000000007b1d */ /* 0x000fec0000010000 */
.L_x_7:
[----:B------:R-:W-:Y:S05]  /*0a20*/  @!P3 BRA `(.L_x_8) ;  /* 0x000000940044b947 */ /* 0x000fea0003800000 */
[----:B------:R-:W-:-:S13]  /*0a30*/  ISETP.GT.U32.AND P0, PT, R16, 0x1, PT ;  /* 0x000000011000780c */ /* 0x000fda0003f04070 */
[----:B0-----:R-:W-:Y:S05]  /*0a40*/  @P0 EXIT ;  /* 0x000000000000094d */ /* 0x001fea0003800000 */
[----:B------:R-:W-:Y:S01]  /*0a50*/  ULDC.64 UR4, c[0x0][0x650] ;  /* 0x0001940000047ab9 */ /* 0x000fe20000000a00 */
[----:B------:R-:W-:Y:S01]  /*0a60*/  PRMT R14, RZ, 0x7610, R14 ;  /* 0x00007610ff0e7816 */ /* 0x000fe2000000000e */
[----:B------:R-:W-:Y:S01]  /*0a70*/  IMAD.MOV.U32 R9, RZ, RZ, -0x1 ;  /* 0xffffffffff097424 */ /* 0x000fe200078e00ff */
[----:B------:R-:W-:Y:S01]  /*0a80*/  ISETP.GE.U32.AND P0, PT, R2, UR4, PT ;  /* 0x0000000402007c0c */ /* 0x000fe2000bf06070 */
[----:B------:R-:W-:Y:S02]  /*0a90*/  IMAD.MOV.U32 R8, RZ, RZ, -0x1 ;  /* 0xffffffffff087424 */ /* 0x000fe400078e00ff */
[----:B------:R-:W-:Y:S01]  /*0aa0*/  IMAD.MOV.U32 R7, RZ, RZ, -0x1 ;  /* 0xffffffffff077424 */ /* 0x000fe200078e00ff */
[----:B------:R-:W-:-:S13]  /*0ab0*/  ISETP.GE.U32.AND.EX P0, PT, R3, UR5, PT, P0 ;  /* 0x0000000503007c0c */ /* 0x000fda000bf06100 */
[----:B------:R-:W-:Y:S05]  /*0ac0*/  @P0 BRA `(.L_x_9) ;  /* 0x0000000400280947 */ /* 0x000fea0003800000 */
[----:B------:R-:W0:Y:S01]  /*0ad0*/  LDC.64 R22, c[0x0][0x628] ;  /* 0x00018a00ff167b82 */ /* 0x000e220000000a00 */
[----:B------:R-:W-:Y:S02]  /*0ae0*/  IMAD.MOV.U32 R8, RZ, RZ, R2 ;  /* 0x000000ffff087224 */ /* 0x000fe400078e0002 */
[----:B------:R-:W-:-:S05]  /*0af0*/  IMAD.MOV.U32 R9, RZ, RZ, R3 ;  /* 0x000000ffff097224 */ /* 0x000fca00078e0003 */
[----:B------:R-:W1:Y:S08]  /*0b00*/  LDC R18, c[0x0][0x630] ;  /* 0x00018c00ff127b82 */ /* 0x000e700000000800 */
[----:B------:R-:W2:Y:S01]  /*0b10*/  LDC.64 R24, c[0x0][0x620] ;  /* 0x00018800ff187b82 */ /* 0x000ea20000000a00 */
[----:B0-----:R-:W-:-:S04]  /*0b20*/  ISETP.NE.U32.AND P0, PT, R22, RZ, PT ;  /* 0x000000ff1600720c */ /* 0x001fc80003f05070 */
[----:B------:R-:W-:-:S13]  /*0b30*/  ISETP.NE.AND.EX P0, PT, R23, RZ, PT, P0 ;  /* 0x000000ff1700720c */ /* 0x000fda0003f05300 */
[----:B-12---:R-:W-:Y:S05]  /*0b40*/  @!P0 BRA `(.L_x_10) ;  /* 0x0000000000288947 */ /* 0x006fea0003800000 */
[----:B------:R-:W0:Y:S02]  /*0b50*/  LDC R7, c[0x0][0x634] ;  /* 0x00018d00ff077b82 */ /* 0x000e240000000800 */
[----:B0-----:R-:W-:-:S05]  /*0b60*/  IADD3 R7, P0, R2, R7, RZ ;  /* 0x0000000702077210 */ /* 0x001fca0007f1e0ff */
[----:B------:R-:W-:-:S04]  /*0b70*/  IMAD.X R19, RZ, RZ, R3, P0 ;  /* 0x000000ffff137224 */ /* 0x000fc800000e0603 */
[----:B------:R-:W-:-:S04]  /*0b80*/  IMAD.WIDE.U32 R8, R19, R22, RZ ;  /* 0x0000001613087225 */ /* 0x000fc800078e00ff */
[----:B------:R-:W-:-:S04]  /*0b90*/  IMAD.WIDE.U32 R14, P0, R7, R23, R8 ;  /* 0x00000017070e7225 */ /* 0x000fc80007800008 */
[----:B------:R-:W-:-:S04]  /*0ba0*/  IMAD.WIDE.U32 R8, R7, R22, RZ ;  /* 0x0000001607087225 */ /* 0x000fc800078e00ff */
[----:B------:R-:W-:Y:S01]  /*0bb0*/  IMAD.X R17, RZ, RZ, RZ, P0 ;  /* 0x000000ffff117224 */ /* 0x000fe200000e06ff */
[----:B------:R-:W-:Y:S01]  /*0bc0*/  IADD3 RZ, P0, R9, R14, RZ ;  /* 0x0000000e09ff7210 */ /* 0x000fe20007f1e0ff */
[----:B------:R-:W-:-:S04]  /*0bd0*/  IMAD.MOV.U32 R16, RZ, RZ, R15 ;  /* 0x000000ffff107224 */ /* 0x000fc800078e000f */
[----:B------:R-:W-:-:S08]  /*0be0*/  IMAD.WIDE.U32.X R8, R19, R23, R16, P0 ;  /* 0x0000001713087225 */ /* 0x000fd000000e0410 */
.L_x_10:
[----:B------:R-:W0:Y:S01]  /*0bf0*/  LDC.64 R22, c[0x0][0x640] ;  /* 0x00019000ff167b82 */ /* 0x000e220000000a00 */
[--C-:B------:R-:W-:Y:S01]  /*0c00*/  SHF.R.U64 R27, R8, R18, R9.reuse ;  /* 0x00000012081b7219 */ /* 0x100fe20000001209 */
[----:B------:R-:W-:Y:S01]  /*0c10*/  IMAD R29, R13, R20, R10 ;  /* 0x000000140d1d7224 */ /* 0x000fe200078e020a */
[----:B------:R-:W-:Y:S02]  /*0c20*/  SHF.R.U32.HI R7, RZ, R18, R9 ;  /* 0x00000012ff077219 */ /* 0x000fe40000011609 */
[----:B------:R-:W-:-:S03]  /*0c30*/  IADD3 R11, P0, RZ, -R27, RZ ;  /* 0x8000001bff0b7210 */ /* 0x000fc60007f1e0ff */
[----:B------:R-:W1:Y:S02]  /*0c40*/  LDC R16, c[0x0][0x618] ;  /* 0x00018600ff107b82 */ /* 0x000e640000000800 */
[----:B------:R-:W-:Y:S02]  /*0c50*/  IMAD.X R7, RZ, RZ, ~R7, P0 ;  /* 0x000000ffff077224 */ /* 0x000fe400000e0e07 */
[----:B------:R-:W-:-:S04]  /*0c60*/  IMAD.WIDE.U32 R8, R11, R24, R2 ;  /* 0x000000180b087225 */ /* 0x000fc800078e0002 */
[----:B------:R-:W2:Y:S01]  /*0c70*/  LDC R15, c[0x0][0x608] ;  /* 0x00018200ff0f7b82 */ /* 0x000ea20000000800 */
[----:B------:R-:W-:-:S04]  /*0c80*/  IMAD R14, R7, R24, RZ ;  /* 0x00000018070e7224 */ /* 0x000fc800078e02ff */
[----:B------:R-:W-:Y:S02]  /*0c90*/  IMAD R7, R11, R25, R14 ;  /* 0x000000190b077224 */ /* 0x000fe400078e020e */
[----:B------:R-:W-:Y:S01]  /*0ca0*/  IMAD.MOV.U32 R14, RZ, RZ, -0x1 ;  /* 0xffffffffff0e7424 */ /* 0x000fe200078e00ff */
[----:B------:R-:W3:Y:S01]  /*0cb0*/  LDC R21, c[0x0][0x658] ;  /* 0x00019600ff157b82 */ /* 0x000ee20000000800 */
[----:B------:R-:W-:Y:S01]  /*0cc0*/  IMAD.IADD R7, R9, 0x1, R7 ;  /* 0x0000000109077824 */ /* 0x000fe200078e0207 */
[----:B0-----:R-:W-:-:S04]  /*0cd0*/  ISETP.NE.U32.AND P0, PT, R22, RZ, PT ;  /* 0x000000ff1600720c */ /* 0x001fc80003f05070 */
[----:B------:R-:W-:Y:S02]  /*0ce0*/  ISETP.NE.AND.EX P0, PT, R23, RZ, PT, P0 ;  /* 0x000000ff1700720c */ /* 0x000fe40003f05300 */
[----:B------:R-:W0:Y:S01]  /*0cf0*/  LDC R18, c[0x0][0x600] ;  /* 0x00018000ff127b82 */ /* 0x000e220000000800 */
[-CC-:B-1----:R-:W-:Y:S02]  /*0d00*/  SHF.R.U64 R19, R8, R16.reuse, R7.reuse ;  /* 0x0000001008137219 */ /* 0x182fe40000001207 */
[----:B------:R-:W-:Y:S01]  /*0d10*/  SHF.R.U32.HI R8, RZ, R16, R7 ;  /* 0x00000010ff087219 */ /* 0x000fe20000011607 */
[----:B------:R-:W-:-:S04]  /*0d20*/  IMAD.MOV.U32 R16, RZ, RZ, 0x1 ;  /* 0x00000001ff107424 */ /* 0x000fc800078e00ff */
[----:B------:R-:W1:Y:S01]  /*0d30*/  LDC R24, c[0x0][0x648] ;  /* 0x00019200ff187b82 */ /* 0x000e620000000800 */
[-CC-:B--2---:R-:W-:Y:S02]  /*0d40*/  SHF.R.U64 R28, R19, R15.reuse, R8.reuse ;  /* 0x0000000f131c7219 */ /* 0x184fe40000001208 */
[----:B------:R-:W-:-:S05]  /*0d50*/  SHF.R.U32.HI R8, RZ, R15, R8 ;  /* 0x0000000fff087219 */ /* 0x000fca0000011608 */
[----:B------:R-:W2:Y:S01]  /*0d60*/  LDC R26, c[0x0][0x638] ;  /* 0x00018e00ff1a7b82 */ /* 0x000ea20000000800 */
[-CC-:B---3--:R-:W-:Y:S02]  /*0d70*/  SHF.R.U64 R20, R28, R21.reuse, R8.reuse ;  /* 0x000000151c147219 */ /* 0x188fe40000001208 */
[-C--:B------:R-:W-:Y:S02]  /*0d80*/  SHF.L.U32 R7, R14, R21.reuse, RZ ;  /* 0x000000150e077219 */ /* 0x080fe400000006ff */
[----:B------:R-:W-:Y:S01]  /*0d90*/  SHF.R.U32.HI R9, RZ, R21, R8 ;  /* 0x00000015ff097219 */ /* 0x000fe20000011608 */
[----:B------:R-:W-:Y:S01]  /*0da0*/  IMAD.MOV.U32 R8, RZ, RZ, R20 ;  /* 0x000000ffff087224 */ /* 0x000fe200078e0014 */
[----:B------:R-:W-:Y:S01]  /*0db0*/  LOP3.LUT R13, RZ, R7, RZ, 0x33, !PT ;  /* 0x00000007ff0d7212 */ /* 0x000fe200078e33ff */
[----:B------:R-:W3:Y:S01]  /*0dc0*/  LDC R25, c[0x0][0x610] ;  /* 0x00018400ff197b82 */ /* 0x000ee20000000800 */
[----:B------:R-:W-:Y:S05]  /*0dd0*/  @!P0 BRA `(.L_x_11) ;  /* 0x0000000000288947 */ /* 0x000fea0003800000 */
[----:B------:R-:W4:Y:S02]  /*0de0*/  LDC R7, c[0x0][0x64c] ;  /* 0x00019300ff077b82 */ /* 0x000f240000000800 */
[----:B----4-:R-:W-:-:S05]  /*0df0*/  IADD3 R7, P0, R20, R7, RZ ;  /* 0x0000000714077210 */ /* 0x010fca0007f1e0ff */
        /* <DEDUP_REMOVED lines=8> */
.L_x_11:
[----:B-1----:R-:W-:Y:S01]  /*0e80*/  SHF.R.U64 R9, R8, R24, R9 ;  /* 0x0000001808097219 */ /* 0x002fe20000001209 */
[----:B0-----:R-:W-:Y:S01]  /*0e90*/  VIADD R10, R18, 0xffffffff ;  /* 0xffffffff120a7836 */ /* 0x001fe20000000000 */
[----:B------:R-:W-:Y:S01]  /*0ea0*/  SHF.L.U32 R7, R16, R21, RZ ;  /* 0x0000001510077219 */ /* 0x000fe200000006ff */
[----:B------:R-:W-:Y:S01]  /*0eb0*/  IMAD.MOV.U32 R14, RZ, RZ, 0x1 ;  /* 0x00000001ff0e7424 */ /* 0x000fe200078e00ff */
[----:B------:R-:W-:Y:S01]  /*0ec0*/  LOP3.LUT R8, R28, R13, RZ, 0xc0, !PT ;  /* 0x0000000d1c087212 */ /* 0x000fe200078ec0ff */
[----:B------:R-:W-:Y:S01]  /*0ed0*/  IMAD.MOV R11, RZ, RZ, -R9 ;  /* 0x000000ffff0b7224 */ /* 0x000fe200078e0a09 */
[----:B------:R-:W-:Y:S02]  /*0ee0*/  SEL R12, R12, R29, !P4 ;  /* 0x0000001d0c0c7207 */ /* 0x000fe40006000000 */
[----:B------:R-:W-:Y:S01]  /*0ef0*/  LOP3.LUT R10, R19, R10, RZ, 0xc0, !PT ;  /* 0x0000000a130a7212 */ /* 0x000fe200078ec0ff */
[----:B------:R-:W-:Y:S02]  /*0f00*/  IMAD R9, R7, R9, R8 ;  /* 0x0000000907097224 */ /* 0x000fe400078e0208 */
[----:B--2---:R-:W-:-:S02]  /*0f10*/  IMAD R7, R11, R26, R20 ;  /* 0x0000001a0b077224 */ /* 0x004fc400078e0214 */
[----:B---3--:R-:W-:Y:S02]  /*0f20*/  IMAD R12, R9, R25, R12 ;  /* 0x00000019090c7224 */ /* 0x008fe400078e020c */
[----:B------:R-:W-:-:S05]  /*0f30*/  IMAD R7, R7, R18, R10 ;  /* 0x0000001207077224 */ /* 0x000fca00078e020a */
[----:B------:R-:W-:Y:S02]  /*0f40*/  SEL R8, R7, R12, !P4 ;  /* 0x0000000c07087207 */ /* 0x000fe40006000000 */
[----:B------:R-:W-:Y:S01]  /*0f50*/  SEL R9, R12, R7, !P4 ;  /* 0x000000070c097207 */ /* 0x000fe20006000000 */
[----:B------:R-:W-:-:S07]  /*0f60*/  IMAD.MOV.U32 R7, RZ, RZ, R27 ;  /* 0x000000ffff077224 */ /* 0x000fce00078e001b */
.L_x_9:
[----:B------:R-:W-:-:S08]  /*0f70*/  NOP ;  /* 0x0000000000007918 */ /* 0x000fd00000000000 */
[----:B------:R-:W0:Y:S02]  /*0f80*/  USETMAXREG.TRY_ALLOC.CTAPOOL UP0, 0xe8 ;  /* 0x000000e8000079c8 */ /* 0x000e240008000600 */
[----:B0-----:R-:W-:-:S13]  /*0f90*/  PLOP3.LUT P0, PT, PT, PT, UP0, 0x80, 0x0 ;  /* 0x000000000000781c */ /* 0x001fda0003f0f008 */
[----:B------:R-:W-:Y:S05]  /*0fa0*/  @!P0 BRA `(.L_x_9) ;  /* 0xfffffffc00f08947 */ /* 0x000fea000383ffff */
[----:B------:R-:W-:Y:S01]  /*0fb0*/  ULDC.64 UR4, c[0x0][0x598] ;  /* 0x0001660000047ab9 */ /* 0x000fe20000000a00 */
[----:B------:R-:W-:Y:S01]  /*0fc0*/  ULDC.64 UR32, c[0x0][0x208] ;  /* 0x0000820000207ab9 */ /* 0x000fe20000000a00 */
[----:B------:R-:W-:-:S04]  /*0fd0*/  ISETP.NE.U32.AND P0, PT, RZ, UR4, PT ;  /* 0x00000004ff007c0c */ /* 0x000fc8000bf05070 */
[----:B------:R-:W-:-:S13]  /*0fe0*/  ISETP.NE.AND.EX P0, PT, RZ, UR5, PT, P0 ;  /* 0x00000005ff007c0c */ /* 0x000fda000bf05300 */
[----:B------:R-:W-:Y:S05]  /*0ff0*/  @!P0 BRA `(.L_x_12) ;  /* 0x00000000001c8947 */ /* 0x000fea0003800000 */
[----:B------:R-:W0:Y:S02]  /*1000*/  LDC.64 R10, c[0x0][0x598] ;  /* 0x00016600ff0a7b82 */ /* 0x000e240000000a00 */
[----:B0-----:R-:W2:Y:S02]  /*1010*/  LDG.E.64 R10, desc[UR32][R10.64] ;  /* 0x000000200a0a7981 */ /* 0x001ea4000c1e1b00 */
[----:B--2---:R-:W-:-:S04]  /*1020*/  ISETP.NE.U32.AND P0, PT, R10, RZ, PT ;  /* 0x000000ff0a00720c */ /* 0x004fc80003f05070 */
[----:B------:R-:W-:-:S13]  /*1030*/  ISETP.NE.AND.EX P0, PT, R11, RZ, PT, P0 ;  /* 0x000000ff0b00720c */ /* 0x000fda0003f05300 */
[----:B------:R-:W-:Y:S05]  /*1040*/  @!P0 BRA `(.L_x_12) ;  /* 0x0000000000088947 */ /* 0x000fea0003800000 */
[----:B------:R0:W5:Y:S01]  /*1050*/  LD.E R10, desc[UR32][R10.64] ;  /* 0x000000200a0a7980 */ /* 0x000162000c101900 */
[----:B------:R-:W-:Y:S05]  /*1060*/  BRA `(.L_x_13) ;  /* 0x0000000000207947 */ /* 0x000fea0003800000 */
.L_x_12:
[----:B------:R-:W-:Y:S02]  /*1070*/  ULDC.64 UR4, c[0x0][0x588] ;  /* 0x0001620000047ab9 */ /* 0x000fe40000000a00 */
[----:B------:R-:W-:-:S04]  /*1080*/  ISETP.NE.U32.AND P0, PT, RZ, UR4, PT ;  /* 0x00000004ff007c0c */ /* 0x000fc8000bf05070 */
[----:B------:R-:W-:-:S13]  /*1090*/  ISETP.NE.AND.EX P0, PT, RZ, UR5, PT, P0 ;  /* 0x00000005ff007c0c */ /* 0x000fda000bf05300 */
[----:B------:R-:W-:Y:S05]  /*10a0*/  @!P0 BRA `(.L_x_14) ;  /* 0x00000000000c8947 */ /* 0x000fea0003800000 */
[----:B------:R-:W0:Y:S02]  /*10b0*/  LDC.64 R10, c[0x0][0x588] ;  /* 0x00016200ff0a7b82 */ /* 0x000e240000000a00 */
[----:B0-----:R1:W5:Y:S01]  /*10c0*/  LDG.E R10, desc[UR32][R10.64] ;  /* 0x000000200a0a7981 */ /* 0x001362000c1e1900 */
[----:B------:R-:W-:Y:S05]  /*10d0*/  BRA `(.L_x_13) ;  /* 0x0000000000047947 */ /* 0x000fea0003800000 */
.L_x_14:
[----:B------:R-:W2:Y:S02]  /*10e0*/  LDC R10, c[0x0][0x580] ;  /* 0x00016000ff0a7b82 */ /* 0x000ea40000000800 */
.L_x_13:
[----:B------:R-:W-:Y:S02]  /*10f0*/  ULDC.64 UR4, c[0x0][0x5a0] ;  /* 0x0001680000047ab9 */ /* 0x000fe40000000a00 */
[----:B------:R-:W-:-:S04]  /*1100*/  ISETP.NE.U32.AND P0, PT, RZ, UR4, PT ;  /* 0x00000004ff007c0c */ /* 0x000fc8000bf05070 */
[----:B------:R-:W-:-:S13]  /*1110*/  ISETP.NE.AND.EX P0, PT, RZ, UR5, PT, P0 ;  /* 0x00000005ff007c0c */ /* 0x000fda000bf05300 */
[----:B------:R-:W-:Y:S05]  /*1120*/  @!P0 BRA `(.L_x_15) ;  /* 0x00000000001c8947 */ /* 0x000fea0003800000 */
[----:B------:R-:W3:Y:S02]  /*1130*/  LDC.64 R12, c[0x0][0x5a0] ;  /* 0x00016800ff0c7b82 */ /* 0x000ee40000000a00 */
[----:B---3--:R-:W3:Y:S02]  /*1140*/  LDG.E.64 R12, desc[UR32][R12.64] ;  /* 0x000000200c0c7981 */ /* 0x008ee4000c1e1b00 */
[----:B---3--:R-:W-:-:S04]  /*1150*/  ISETP.NE.U32.AND P0, PT, R12, RZ, PT ;  /* 0x000000ff0c00720c */ /* 0x008fc80003f05070 */
[----:B------:R-:W-:-:S13]  /*1160*/  ISETP.NE.AND.EX P0, PT, R13, RZ, PT, P0 ;  /* 0x000000ff0d00720c */ /* 0x000fda0003f05300 */
[----:B------:R-:W-:Y:S05]  /*1170*/  @!P0 BRA `(.L_x_15) ;  /* 0x0000000000088947 */ /* 0x000fea0003800000 */
[----:B01----:R0:W5:Y:S01]  /*1180*/  LD.E R11, desc[UR32][R12.64] ;  /* 0x000000200c0b7980 */ /* 0x003162000c101900 */
[----:B------:R-:W-:Y:S05]  /*1190*/  BRA `(.L_x_16) ;  /* 0x0000000000207947 */ /* 0x000fea0003800000 */
.L_x_15:
[----:B------:R-:W-:Y:S02]  /*11a0*/  ULDC.64 UR4, c[0x0][0x590] ;  /* 0x0001640000047ab9 */ /* 0x000fe40000000a00 */
[----:B------:R-:W-:-:S04]  /*11b0*/  ISETP.NE.U32.AND P0, PT, RZ, UR4, PT ;  /* 0x00000004ff007c0c */ /* 0x000fc8000bf05070 */
[----:B------:R-:W-:-:S13]  /*11c0*/  ISETP.NE.AND.EX P0, PT, RZ, UR5, PT, P0 ;  /* 0x00000005ff007c0c */ /* 0x000fda000bf05300 */
[----:B------:R-:W-:Y:S05]  /*11d0*/  @!P0 BRA `(.L_x_17) ;  /* 0x00000000000c8947 */ /* 0x000fea0003800000 */
[----:B------:R-:W0:Y:S02]  /*11e0*/  LDC.64 R12, c[0x0][0x590] ;  /* 0x00016400ff0c7b82 */ /* 0x000e240000000a00 */
[----:B01----:R1:W5:Y:S01]  /*11f0*/  LDG.E R11, desc[UR32][R12.64] ;  /* 0x000000200c0b7981 */ /* 0x003362000c1e1900 */
[----:B------:R-:W-:Y:S05]  /*1200*/  BRA `(.L_x_16) ;  /* 0x0000000000047947 */ /* 0x000fea0003800000 */
.L_x_17:
[----:B01----:R-:W3:Y:S02]  /*1210*/  LDC R11, c[0x0][0x584] ;  /* 0x00016100ff0b7b82 */ /* 0x003ee40000000800 */
.L_x_16:
[----:B------:R-:W-:-:S13]  /*1220*/  LOP3.LUT P0, RZ, R14, 0xff, RZ, 0xc0, !PT ;  /* 0x000000ff0eff7812 */ /* 0x000fda000780c0ff */
[----:B------:R-:W-:Y:S05]  /*1230*/  @!P0 EXIT ;  /* 0x000000000000894d */ /* 0x000fea0003800000 */
[----:B------:R-:W-:Y:S01]  /*1240*/  ULDC UR4, c[0x0][0x28c] ;  /* 0x0000a30000047ab9 */ /* 0x000fe20000000800 */
[----:B------:R-:W-:Y:S01]  /*1250*/  LOP3.LUT R172, R4, 0x1, RZ, 0xfc, !PT ;  /* 0x0000000104ac7812 */ /* 0x000fe200078efcff */
[----:B------:R-:W-:-:S04]  /*1260*/  UIADD3 UR4, UR4, 0x3f, URZ ;  /* 0x0000003f04047890 */ /* 0x000fc8000fffe03f */
[----:B------:R-:W-:-:S04]  /*1270*/  USHF.R.S32.HI UR5, URZ, 0x1f, UR4 ;  /* 0x0000001f3f057899 */ /* 0x000fc80008011404 */
[----:B------:R-:W-:-:S03]  /*1280*/  ULEA.HI UR5, UR5, UR4, URZ, 0x6 ;  /* 0x0000000405057291 */ /* 0x000fc6000f8f303f */
[----:B------:R-:W-:Y:S01]  /*1290*/  UMOV UR4, URZ ;  /* 0x0000003f00047c82 */ /* 0x000fe20008000000 */
[----:B------:R-:W-:-:S03]  /*12a0*/  USHF.R.S32.HI UR9, URZ, 0x6, UR5 ;  /* 0x000000063f097899 */ /* 0x000fc60008011405 */
[----:B------:R-:W-:-:S09]  /*12b0*/  UMOV UR5, URZ ;  /* 0x0000003f00057c82 */ /* 0x000fd20008000000 */
.L_x_204:
[----:B01----:R-:W-:Y:S01]  /*12c0*/  LOP3.LUT R12, R0, 0x80, RZ, 0xc0, !PT ;  /* 0x00000080000c7812 */ /* 0x003fe200078ec0ff */
[----:B------:R-:W0:Y:S01]  /*12d0*/  S2UR UR13, SR_CgaCtaId ;  /* 0x00000000000d79c3 */ /* 0x000e220000008800 */
[----:B------:R-:W-:Y:S01]  /*12e0*/  UMOV UR12, 0x400 ;  /* 0x00000400000c7882 */ /* 0x000fe20000000000 */
[----:B------:R-:W-:Y:S01]  /*12f0*/  UMOV UR6, URZ ;  /* 0x0000003f00067c82 */ /* 0x000fe20008000000 */
[----:B------:R-:W-:Y:S01]  /*1300*/  SHF.R.U32.HI R16, RZ, 0x7, R12 ;  /* 0x00000007ff107819 */ /* 0x000fe2000001160c */
[----:B------:R-:W-:Y:S01]  /*1310*/  UMOV UR7, URZ ;  /* 0x0000003f00077c82 */ /* 0x000fe20008000000 */
[----:B------:R-:W-:Y:S01]  /*1320*/  UMOV UR34, UR5 ;  /* 0x0000000500227c82 */ /* 0x000fe20008000000 */
[----:B------:R-:W-:Y:S02]  /*1330*/  CS2R R14, SRZ ;  /* 0x00000000000e7805 */ /* 0x000fe4000001ff00 */
[----:B------:R-:W-:Y:S01]  /*1340*/  CS2R R18, SRZ ;  /* 0x0000000000127805 */ /* 0x000fe2000001ff00 */
[----:B------:R-:W1:Y:S01]  /*1350*/  LDC R12, c[0x0][0x28c] ;  /* 0x0000a300ff0c7b82 */ /* 0x000e620000000800 */
[----:B----4-:R-:W4:Y:S01]  /*1360*/  SHFL.IDX PT, R16, R16, RZ, 0x1f ;  /* 0x00001fff10107589 */ /* 0x010f2200000e0000 */
[----:B------:R-:W-:-:S02]  /*1370*/  CS2R R20, SRZ ;  /* 0x0000000000147805 */ /* 0x000fc4000001ff00 */
[----:B------:R-:W-:Y:S02]  /*1380*/  CS2R R22, SRZ ;  /* 0x0000000000167805 */ /* 0x000fe4000001ff00 */
[----:B------:R-:W-:Y:S02]  /*1390*/  CS2R R104, SRZ ;  /* 0x0000000000687805 */ /* 0x000fe4000001ff00 */
[----:B------:R-:W-:Y:S02]  /*13a0*/  CS2R R106, SRZ ;  /* 0x00000000006a7805 */ /* 0x000fe4000001ff00 */
[----:B------:R-:W-:Y:S02]  /*13b0*/  CS2R R108, SRZ ;  /* 0x00000000006c7805 */ /* 0x000fe4000001ff00 */
[----:B------:R-:W-:Y:S02]  /*13c0*/  CS2R R110, SRZ ;  /* 0x00000000006e7805 */ /* 0x000fe4000001ff00 */
        /* <DEDUP_REMOVED lines=16> */
[----:B-1----:R-:W-:Y:S02]  /*14d0*/  ISETP.GE.AND P0, PT, R12, 0x1, PT ;  /* 0x000000010c00780c */ /* 0x002fe40003f06270 */
[----:B------:R-:W-:Y:S02]  /*14e0*/  CS2R R12, SRZ ;  /* 0x00000000000c7805 */ /* 0x000fe4000001ff00 */
[----:B----4-:R-:W-:-:S02]  /*14f0*/  R2UR UR8, R16 ;  /* 0x00000000100872ca */ /* 0x010fc400000e0000 */
        /* <DEDUP_REMOVED lines=11> */
[----:B------:R-:W-:Y:S01]  /*15b0*/  CS2R R164, SRZ ;  /* 0x0000000000a47805 */ /* 0x000fe2000001ff00 */
[----:B------:R-:W-:Y:S01]  /*15c0*/  ULEA.HI UR10, UR8, UR8, URZ, 0x1 ;  /* 0x00000008080a7291 */ /* 0x000fe2000f8f083f */
[----:B------:R-:W-:-:S02]  /*15d0*/  CS2R R166, SRZ ;  /* 0x0000000000a67805 */ /* 0x000fc4000001ff00 */
[----:B------:R-:W-:Y:S02]  /*15e0*/  CS2R R168, SRZ ;  /* 0x0000000000a87805 */ /* 0x000fe4000001ff00 */
[----:B------:R-:W-:Y:S01]  /*15f0*/  CS2R R170, SRZ ;  /* 0x0000000000aa7805 */ /* 0x000fe2000001ff00 */
[----:B------:R-:W-:Y:S01]  /*1600*/  ULOP3.LUT UR11, UR10, 0xffffe, URZ, 0xc0, !UPT ;  /* 0x000ffffe0a0b7892 */ /* 0x000fe2000f8ec03f */
[----:B------:R-:W-:Y:S01]  /*1610*/  IMAD.U32 R177, RZ, RZ, UR4 ;  /* 0x00000004ffb17e24 */ /* 0x000fe2000f8e00ff */
[----:B0-----:R-:W-:Y:S01]  /*1620*/  ULEA UR10, UR13, UR12, 0x18 ;  /* 0x0000000c0d0a7291 */ /* 0x001fe2000f8ec03f */
[----:B------:R-:W-:Y:S01]  /*1630*/  CS2R R96, SRZ ;  /* 0x0000000000607805 */ /* 0x000fe2000001ff00 */
[----:B------:R-:W-:Y:S01]  /*1640*/  UIADD3 UR11, UR8, -UR11, URZ ;  /* 0x8000000b080b7290 */ /* 0x000fe2000fffe03f */
[----:B------:R-:W-:Y:S02]  /*1650*/  CS2R R98, SRZ ;  /* 0x0000000000627805 */ /* 0x000fe4000001ff00 */
[----:B------:R-:W-:Y:S01]  /*1660*/  CS2R R100, SRZ ;  /* 0x0000000000647805 */ /* 0x000fe2000001ff00 */
[----:B------:R-:W-:Y:S01]  /*1670*/  UMOV UR8, URZ ;  /* 0x0000003f00087c82 */ /* 0x000fe20008000000 */
[----:B------:R-:W-:Y:S01]  /*1680*/  ULEA UR11, UR11, UR10, 0xc ;  /* 0x0000000a0b0b7291 */ /* 0x000fe2000f8e603f */
[----:B------:R-:W-:-:S02]  /*1690*/  CS2R R102, SRZ ;  /* 0x0000000000667805 */ /* 0x000fc4000001ff00 */
[----:B------:R-:W-:Y:S02]  /*16a0*/  CS2R R88, SRZ ;  /* 0x0000000000587805 */ /* 0x000fe4000001ff00 */
[----:B------:R-:W-:Y:S01]  /*16b0*/  CS2R R90, SRZ ;  /* 0x00000000005a7805 */ /* 0x000fe2000001ff00 */
[----:B------:R-:W-:Y:S01]  /*16c0*/  UIADD3 UR11, UR11, 0x180, URZ ;  /* 0x000001800b0b7890 */ /* 0x000fe2000fffe03f */
[----:B------:R-:W-:Y:S02]  /*16d0*/  CS2R R92, SRZ ;  /* 0x00000000005c7805 */ /* 0x000fe4000001ff00 */
[----:B------:R-:W-:Y:S02]  /*16e0*/  CS2R R94, SRZ ;  /* 0x00000000005e7805 */ /* 0x000fe4000001ff00 */
[----:B------:R-:W-:Y:S01]  /*16f0*/  CS2R R80, SRZ ;  /* 0x0000000000507805 */ /* 0x000fe2000001ff00 */
[----:B------:R-:W-:Y:S01]  /*1700*/  USHF.R.U32.HI UR11, URZ, 0x4, UR11 ;  /* 0x000000043f0b7899 */ /* 0x000fe2000801160b */
[----:B------:R-:W-:-:S02]  /*1710*/  CS2R R82, SRZ ;  /* 0x0000000000527805 */ /* 0x000fc4000001ff00 */
[----:B------:R-:W-:Y:S02]  /*1720*/  CS2R R84, SRZ ;  /* 0x0000000000547805 */ /* 0x000fe4000001ff00 */
[----:B------:R-:W-:Y:S01]  /*1730*/  CS2R R86, SRZ ;  /* 0x0000000000567805 */ /* 0x000fe2000001ff00 */
[----:B------:R-:W-:Y:S01]  /*1740*/  ULOP3.LUT UR11, UR11, 0x3fff, URZ, 0xc0, !UPT ;  /* 0x00003fff0b0b7892 */ /* 0x000fe2000f8ec03f */
        /* <DEDUP_REMOVED lines=23> */
[----:B--2---:R-:W-:Y:S02]  /*18c0*/  CS2R R38, SRZ ;  /* 0x0000000000267805 */ /* 0x004fe4000001ff00 */
[----:B------:R-:W-:Y:S02]  /*18d0*/  CS2R R24, SRZ ;  /* 0x0000000000187805 */ /* 0x000fe4000001ff00 */
[----:B------:R-:W-:Y:S02]  /*18e0*/  CS2R R26, SRZ ;  /* 0x00000000001a7805 */ /* 0x000fe4000001ff00 */
[----:B------:R-:W-:Y:S02]  /*18f0*/  CS2R R28, SRZ ;  /* 0x00000000001c7805 */ /* 0x000fe4000001ff00 */
[----:B------:R-:W-:Y:S01]  /*1900*/  CS2R R30, SRZ ;  /* 0x00000000001e7805 */ /* 0x000fe2000001ff00 */
[----:B------:R-:W-:Y:S06]  /*1910*/  @!P0 BRA `(.L_x_18) ;  /* 0x0000000c00b08947 */ /* 0x000fec0003800000 */
[----:B------:R-:W-:-:S13]  /*1920*/  ISETP.NE.AND P1, PT, R172, 0x3, PT ;  /* 0x00000003ac00780c */ /* 0x000fda0003f25270 */
[----:B------:R-:W-:Y:S05]  /*1930*/  @!P1 BRA `(.L_x_19) ;  /* 0x0000000000049947 */ /* 0x000fea0003800000 */
[----:B------:R-:W-:Y:S01]  /*1940*/  BPT.TRAP 0x1 ;  /* 0x000000040000795c */ /* 0x000fe20000300000 */
.L_x_19:
[----:B------:R-:W-:Y:S01]  /*1950*/  ULEA UR7, UR5, UR10, 0x3 ;  /* 0x0000000a05077291 */ /* 0x000fe2000f8e183f */
[----:B------:R-:W-:-:S05]  /*1960*/  IMAD.U32 R13, RZ, RZ, UR4 ;  /* 0x00000004ff0d7e24 */ /* 0x000fca000f8e00ff */
[----:B------:R-:W-:-:S04]  /*1970*/  SHF.L.U32 R13, R13, 0x1f, RZ ;  /* 0x0000001f0d0d7819 */ /* 0x000fc800000006ff */
[----:B------:R0:W1:Y:S01]  /*1980*/  SYNCS.PHASECHK.TRANS64.TRYWAIT P0, [UR7], R13 ;  /* 0x0000000dff0075a7 */ /* 0x0000620008000147 */
[----:B------:R-:W-:Y:S05]  /*1990*/  @!P1 BRA `(.L_x_20) ;  /* 0x0000000000049947 */ /* 0x000fea0003800000 */
[----:B------:R-:W-:Y:S01]  /*19a0*/  BPT.TRAP 0x1 ;  /* 0x000000040000795c */ /* 0x000fe20000300000 */
.L_x_20:
[----:B------:R-:W-:Y:S01]  /*19b0*/  UMOV UR6, 0x2 ;  /* 0x0000000200067882 */ /* 0x000fe20000000000 */
[----:B------:R-:W-:Y:S01]  /*19c0*/  IMAD.MOV.U32 R12, RZ, RZ, RZ ;  /* 0x000000ffff0c7224 */ /* 0x000fe200078e00ff */
[----:B-1----:R-:W-:Y:S06]  /*19d0*/  @P0 BRA `(.L_x_21) ;  /* 0x0000000000080947 */ /* 0x002fec0003800000 */
[----:B------:R-:W1:Y:S02]  /*19e0*/  SYNCS.PHASECHK.TRANS64.TRYWAIT P0, [UR7], R13 ;  /* 0x0000000dff0075a7 */ /* 0x000e640008000147 */
[----:B-1----:R-:W-:Y:S05]  /*19f0*/  @!P0 BRA `(.L_x_22) ;  /* 0x0000009c00808947 */ /* 0x002fea0003800000 */
.L_x_21:
[----:B------:R-:W-:Y:S01]  /*1a00*/  UIADD3 UR7, UR10, 0x28180, URZ ;  /* 0x000281800a077890 */ /* 0x000fe2000fffe03f */
[----:B------:R-:W-:Y:S01]  /*1a10*/  WARPGROUP.ARRIVE ;  /* 0x00000000000079c5 */ /* 0x000fe20000000000 */
[----:B------:R-:W-:Y:S01]  /*1a20*/  ULOP3.LUT UR12, UR11, 0x10000, URZ, 0xfc, !UPT ;  /* 0x000100000b0c7892 */ /* 0x000fe2000f8efc3f */
[----:B01----:R-:W-:Y:S01]  /*1a30*/  IMAD.MOV.U32 R13, RZ, RZ, RZ ;  /* 0x000000ffff0d7224 */ /* 0x003fe200078e00ff */
[----:B------:R-:W-:Y:S01]  /*1a40*/  USHF.R.U32.HI UR7, URZ, 0x4, UR7 ;  /* 0x000000043f077899 */ /* 0x000fe20008011607 */
[----:B------:R-:W-:Y:S01]  /*1a50*/  CS2R R14, SRZ ;  /* 0x00000000000e7805 */ /* 0x000fe2000001ff00 */
[----:B------:R-:W-:Y:S01]  /*1a60*/  ULEA UR12, UR5, UR12, 0xa ;  /* 0x0000000c050c7291 */ /* 0x000fe2000f8e503f */
[----:B------:R-:W-:Y:S01]  /*1a70*/  CS2R R16, SRZ ;  /* 0x0000000000107805 */ /* 0x000fe2000001ff00 */
[----:B------:R-:W-:Y:S01]  /*1a80*/  ULOP3.LUT UR7, UR7, 0x3fff, URZ, 0xc0, !UPT ;  /* 0x00003fff07077892 */ /* 0x000fe2000f8ec03f */
[----:B------:R-:W-:Y:S01]  /*1a90*/  CS2R R18, SRZ ;  /* 0x0000000000127805 */ /* 0x000fe2000001ff00 */
[----:B------:R-:W-:Y:S01]  /*1aa0*/  UMOV UR13, 0x80000020 ;  /* 0x80000020000d7882 */ /* 0x000fe20000000000 */
[----:B------:R-:W-:Y:S01]  /*1ab0*/  UMOV UR15, 0x80000020 ;  /* 0x80000020000f7882 */ /* 0x000fe20000000000 */
[----:B------:R-:W-:Y:S01]  /*1ac0*/  ULOP3.LUT UR7, UR7, 0x10000, URZ, 0xfc, !UPT ;  /* 0x0001000007077892 */ /* 0x000fe2000f8efc3f */
[----:B------:R-:W-:Y:S01]  /*1ad0*/  CS2R R20, SRZ ;  /* 0x0000000000147805 */ /* 0x000fe2000001ff00 */
[----:B------:R-:W-:Y:S01]  /*1ae0*/  UMOV UR16, UR12 ;  /* 0x0000000c00107c82 */ /* 0x000fe20008000000 */
[----:B------:R-:W-:Y:S01]  /*1af0*/  UMOV UR17, UR13 ;  /* 0x0000000d00117c82 */ /* 0x000fe20008000000 */
[----:B------:R-:W-:Y:S01]  /*1b00*/  UIMAD UR14, UR5, 0x140, UR7 ;  /* 0x00000140050e78a4 */ /* 0x000fe2000f8e0207 */
[----:B------:R-:W-:Y:S01]  /*1b10*/  CS2R R22, SRZ ;  /* 0x0000000000167805 */ /* 0x000fe2000001ff00 */
[----:B------:R-:W-:Y:S01]  /*1b20*/  UMOV UR19, 0x80000020 ;  /* 0x8000002000137882 */ /* 0x000fe20000000000 */
[----:B------:R-:W-:Y:S01]  /*1b30*/  UMOV UR20, UR12 ;  /* 0x0000000c00147c82 */ /* 0x000fe20008000000 */
[----:B------:R-:W-:Y:S01]  /*1b40*/  UIADD3 UR18, UR14, 0x40, URZ ;  /* 0x000000400e127890 */ /* 0x000fe2000fffe03f */
[----:B------:R-:W-:Y:S01]  /*1b50*/  CS2R R104, SRZ ;  /* 0x0000000000687805 */ /* 0x000fe2000001ff00 */
[----:B------:R-:W-:Y:S01]  /*1b60*/  UIADD3 UR22, UR14, 0x80, URZ ;  /* 0x000000800e167890 */ /* 0x000fe2000fffe03f */
[----:B------:R-:W-:Y:S01]  /*1b70*/  CS2R R106, SRZ ;  /* 0x00000000006a7805 */ /* 0x000fe2000001ff00 */
[----:B------:R-:W-:-:S02]  /*1b80*/  UIADD3 UR26, UR14, 0xc0, URZ ;  /* 0x000000c00e1a7890 */ /* 0x000fc4000fffe03f */
[----:B------:R-:W-:Y:S01]  /*1b90*/  QGMMA.64x16x32.F32.E4M3.E4M3 R96, gdesc[UR12], RZ, !UPT ;  /* 0x002000000c6079f3 */ /* 0x000fe2000c7008ff */
[----:B------:R-:W-:Y:S01]  /*1ba0*/  UIADD3 UR30, UR14, 0x100, URZ ;  /* 0x000001000e1e7890 */ /* 0x000fe2000fffe03f */
[----:B------:R-:W-:Y:S01]  /*1bb0*/  CS2R R108, SRZ ;  /* 0x00000000006c7805 */ /* 0x000fe2000001ff00 */
[----:B------:R-:W-:Y:S01]  /*1bc0*/  UMOV UR21, UR13 ;  /* 0x0000000d00157c82 */ /* 0x000fe20008000000 */
[----:B------:R-:W-:Y:S01]  /*1bd0*/  UMOV UR23, 0x80000020 ;  /* 0x8000002000177882 */ /* 0x000fe20000000000 */
[----:B------:R-:W-:Y:S01]  /*1be0*/  QGMMA.64x16x32.F32.E4M3.E4M3 R80, gdesc[UR16], RZ, !UPT ;  /* 0x00200000105079f3 */ /* 0x000fe2000c7008ff */
[----:B------:R-:W-:Y:S01]  /*1bf0*/  UMOV UR24, UR12 ;  /* 0x0000000c00187c82 */ /* 0x000fe20008000000 */
[----:B------:R-:W-:Y:S01]  /*1c00*/  UMOV UR25, UR13 ;  /* 0x0000000d00197c82 */ /* 0x000fe20008000000 */
[----:B------:R-:W-:Y:S01]  /*1c10*/  UMOV UR27, 0x80000020 ;  /* 0x80000020001b7882 */ /* 0x000fe20000000000 */
[----:B------:R-:W-:Y:S01]  /*1c20*/  QGMMA.64x16x32.F32.E4M3.E4M3 R64, gdesc[UR20], RZ, !UPT ;  /* 0x00200000144079f3 */ /* 0x000fe2000c7008ff */
[----:B------:R-:W-:Y:S01]  /*1c30*/  UMOV UR28, UR12 ;  /* 0x0000000c001c7c82 */ /* 0x000fe20008000000 */
[----:B------:R-:W-:Y:S01]  /*1c40*/  UMOV UR29, UR13 ;  /* 0x0000000d001d7c82 */ /* 0x000fe20008000000 */
[----:B------:R-:W-:Y:S01]  /*1c50*/  UMOV UR31, 0x80000020 ;  /* 0x80000020001f7882 */ /* 0x000fe20000000000 */
[----:B------:R-:W-:Y:S01]  /*1c60*/  QGMMA.64x16x32.F32.E4M3.E4M3 R48, gdesc[UR24], RZ, !UPT ;  /* 0x00200000183079f3 */ /* 0x000fe2000c7008ff */
[----:B------:R-:W-:Y:S01]  /*1c70*/  UIADD3 UR7, UR12, 0x200, URZ ;  /* 0x000002000c077890 */ /* 0x000fe2000fffe03f */
[----:B------:R-:W-:-:S02]  /*1c80*/  CS2R R110, SRZ ;  /* 0x00000000006e7805 */ /* 0x000fc4000001ff00 */
[----:B------:R-:W-:Y:S01]  /*1c90*/  CS2R R112, SRZ ;  /* 0x0000000000707805 */ /* 0x000fe2000001ff00 */
[----:B------:R-:W-:Y:S01]  /*1ca0*/  QGMMA.64x16x32.F32.E4M3.E4M3 R32, gdesc[UR28], RZ, !UPT ;  /* 0x002000001c2079f3 */ /* 0x000fe2000c7008ff */
[----:B------:R-:W-:Y:S01]  /*1cb0*/  UMOV UR29, 0x80000020 ;  /* 0x80000020001d7882 */ /* 0x000fe20000000000 */
[----:B------:R-:W-:Y:S01]  /*1cc0*/  CS2R R114, SRZ ;  /* 0x0000000000727805 */ /* 0x000fe2000001ff00 */
[----:B------:R-:W-:Y:S01]  /*1cd0*/  UMOV UR25, UR29 ;  /* 0x0000001d00197c82 */ /* 0x000fe20008000000 */
[----:B------:R-:W-:Y:S01]  /*1ce0*/  UMOV UR28, UR7 ;  /* 0x00000007001c7c82 */ /* 0x000fe20008000000 */
[----:B------:R-:W-:Y:S01]  /*1cf0*/  UMOV UR21, UR29 ;  /* 0x0000001d00157c82 */ /* 0x000fe20008000000 */
[----:B------:R-:W-:Y:S01]  /*1d00*/  UMOV UR24, UR28 ;  /* 0x0000001c00187c82 */ /* 0x000fe20008000000 */
[----:B------:R-:W-:Y:S01]  /*1d10*/  QGMMA.64x16x32.F32.E4M3.E4M3 R24, gdesc[UR28], RZ, !UPT ;  /* 0x002000001c1879f3 */ /* 0x000fe2000c7008ff */
[----:B------:R-:W-:Y:S01]  /*1d20*/  UMOV UR20, UR28 ;  /* 0x0000001c00147c82 */ /* 0x000fe20008000000 */
[----:B------:R-:W-:Y:S01]  /*1d30*/  UMOV UR16, UR28 ;  /* 0x0000001c00107c82 */ /* 0x000fe20008000000 */
[----:B------:R-:W-:Y:S01]  /*1d40*/  UMOV UR17, UR29 ;  /* 0x0000001d00117c82 */ /* 0x000fe20008000000 */
[----:B------:R-:W-:Y:S01]  /*1d50*/  QGMMA.64x16x32.F32.E4M3.E4M3 R40, gdesc[UR24], RZ, !UPT ;  /* 0x00200000182879f3 */ /* 0x000fe2000c7008ff */
[----:B------:R-:W-:Y:S01]  /*1d60*/  UMOV UR30, UR14 ;  /* 0x0000000e001e7c82 */ /* 0x000fe20008000000 */
[----:B------:R-:W-:Y:S01]  /*1d70*/  UMOV UR31, UR15 ;  /* 0x0000000f001f7c82 */ /* 0x000fe20008000000 */
[----:B------:R-:W-:Y:S01]  /*1d80*/  UIADD3 UR26, UR14, 0x82, URZ ;  /* 0x000000820e1a7890 */ /* 0x000fe2000fffe03f */
[----:B------:R-:W-:Y:S01]  /*1d90*/  QGMMA.64x16x32.F32.E4M3.E4M3 R56, gdesc[UR20], RZ, !UPT ;  /* 0x00200000143879f3 */ /* 0x000fe2000c7008ff */
[----:B------:R-:W-:Y:S01]  /*1da0*/  UIADD3 UR22, UR14, 0x42, URZ ;  /* 0x000000420e167890 */ /* 0x000fe2000fffe03f */
[----:B------:R-:W-:Y:S01]  /*1db0*/  CS2R R116, SRZ ;  /* 0x0000000000747805 */ /* 0x000fe2000001ff00 */
        /* <DEDUP_REMOVED lines=9> */
[----:B------:R-:W-:Y:S01]  /*1e50*/  CS2R R122, SRZ ;  /* 0x00000000007a7805 */ /* 0x000fe2000001ff00 */
[----:B------:R-:W-:Y:S01]  /*1e60*/  UMOV UR17, 0x80000020 ;  /* 0x8000002000117882 */ /* 0x000fe20000000000 */
[----:B------:R-:W-:Y:S01]  /*1e70*/  UMOV UR19, 0x80000020 ;  /* 0x8000002000137882 */ /* 0x000fe20000000000 */
[----:B------:R-:W-:Y:S01]  /*1e80*/  UMOV UR20, UR16 ;  /* 0x0000001000147c82 */ /* 0x000fe20008000000 */
[----:B------:R-:W-:Y:S01]  /*1e90*/  UMOV UR21, UR17 ;  /* 0x0000001100157c82 */ /* 0x000fe20008000000 */
[----:B------:R-:W-:Y:S01]  /*1ea0*/  UMOV UR23, 0x80000020 ;  /* 0x8000002000177882 */ /* 0x000fe20000000000 */
[----:B------:R-:W-:Y:S01]  /*1eb0*/  UMOV UR24, UR16 ;  /* 0x0000001000187c82 */ /* 0x000fe20008000000 */
[----:B------:R-:W-:Y:S01]  /*1ec0*/  UMOV UR25, UR17 ;  /* 0x0000001100197c82 */ /* 0x000fe20008000000 */
[----:B------:R-:W-:Y:S01]  /*1ed0*/  QGMMA.64x16x32.F32.E4M3.E4M3 R96, gdesc[UR16], R96 ;  /* 0x00200000106079f3 */ /* 0x000fe20008700860 */
[----:B------:R-:W-:Y:S01]  /*1ee0*/  UMOV UR27, 0x80000020 ;  /* 0x80000020001b7882 */ /* 0x000fe20000000000 */
[----:B------:R-:W-:Y:S01]  /*1ef0*/  UMOV UR28, UR16 ;  /* 0x00000010001c7c82 */ /* 0x000fe20008000000 */
[----:B------:R-:W-:Y:S01]  /*1f00*/  UMOV UR29, UR17 ;  /* 0x00000011001d7c82 */ /* 0x000fe20008000000 */
[----:B------:R-:W-:Y:S01]  /*1f10*/  UMOV UR31, 0x80000020 ;  /* 0x80000020001f7882 */ /* 0x000fe20000000000 */
[----:B------:R-:W-:Y:S01]  /*1f20*/  QGMMA.64x16x32.F32.E4M3.E4M3 R80, gdesc[UR20], R80 ;  /* 0x00200000145079f3 */ /* 0x000fe20008700850 */
[----:B------:R-:W-:Y:S01]  /*1f30*/  UMOV UR12, UR16 ;  /* 0x00000010000c7c82 */ /* 0x000fe20008000000 */
[----:B------:R-:W-:Y:S01]  /*1f40*/  UMOV UR13, UR17 ;  /* 0x00000011000d7c82 */ /* 0x000fe20008000000 */
[----:B------:R-:W-:Y:S01]  /*1f50*/  UMOV UR15, 0x80000020 ;  /* 0x80000020000f7882 */ /* 0x000fe20000000000 */
[----:B------:R-:W-:Y:S01]  /*1f60*/  QGMMA.64x16x32.F32.E4M3.E4M3 R64, gdesc[UR24], R64 ;  /* 0x00200000184079f3 */ /* 0x000fe20008700840 */
[----:B------:R-:W-:-:S02]  /*1f70*/  CS2R R124, SRZ ;  /* 0x00000000007c7805 */ /* 0x000fc4000001ff00 */
[----:B------:R-:W-:Y:S02]  /*1f80*/  CS2R R126, SRZ ;  /* 0x00000000007e7805 */ /* 0x000fe4000001ff00 */
[----:B------:R-:W-:Y:S01]  /*1f90*/  CS2R R128, SRZ ;  /* 0x0000000000807805 */ /* 0x000fe2000001ff00 */
[----:B------:R-:W-:Y:S01]  /*1fa0*/  QGMMA.64x16x32.F32.E4M3.E4M3 R48, gdesc[UR28], R48 ;  /* 0x002000001c3079f3 */ /* 0x000fe20008700830 */
[----:B------:R-:W-:Y:S02]  /*1fb0*/  CS2R R130, SRZ ;  /* 0x0000000000827805 */ /* 0x000fe4000001ff00 */
[----:B------:R-:W-:Y:S02]  /*1fc0*/  CS2R R132, SRZ ;  /* 0x0000000000847805 */ /* 0x000fe4000001ff00 */
[----:B------:R-:W-:Y:S01]  /*1fd0*/  CS2R R134, SRZ ;  /* 0x0000000000867805 */ /* 0x000fe2000001ff00 */
[----:B------:R-:W-:Y:S01]  /*1fe0*/  QGMMA.64x16x32.F32.E4M3.E4M3 R32, gdesc[UR12], R32 ;  /* 0x002000000c2079f3 */ /* 0x000fe20008700820 */
[----:B------:R-:W-:Y:S01]  /*1ff0*/  UMOV UR12, UR7 ;  /* 0x00000007000c7c82 */ /* 0x000fe20008000000 */
[----:B------:R-:W-:Y:S01]  /*2000*/  ULDC UR7, c[0x0][0x50c] ;  /* 0x0001430000077ab9 */ /* 0x000fe20000000800 */
[----:B------:R-:W-:Y:S01]  /*2010*/  UMOV UR13, 0x80000020 ;  /* 0x80000020000d7882 */ /* 0x000fe20000000000 */
[----:B------:R-:W-:Y:S01]  /*2020*/  UISETP.NE.AND UP0, UPT, UR7, 0x2, UPT ;  /* 0x000000020700788c */ /* 0x000fe2000bf05270 */
[----:B------:R-:W-:Y:S01]  /*2030*/  CS2R R136, SRZ ;  /* 0x0000000000887805 */ /* 0x000fe2000001ff00 */
[----:B------:R-:W-:Y:S01]  /*2040*/  UMOV UR28, UR12 ;  /* 0x0000000c001c7c82 */ /* 0x000fe20008000000 */
[----:B------:R-:W-:Y:S01]  /*2050*/  UMOV UR29, UR13 ;  /* 0x0000000d001d7c82 */ /* 0x000fe20008000000 */
[----:B------:R-:W-:Y:S01]  /*2060*/  USEL UR7, URZ, 0x1, UP0 ;  /* 0x000000013f077887 */ /* 0x000fe20008000000 */
[----:B------:R-:W-:Y:S01]  /*2070*/  QGMMA.64x16x32.F32.E4M3.E4M3 R24, gdesc[UR12], R24 ;  /* 0x002000000c1879f3 */ /* 0x000fe20008700818 */
[----:B------:R-:W-:Y:S01]  /*2080*/  UMOV UR24, UR12 ;  /* 0x0000000c00187c82 */ /* 0x000fe20008000000 */
[----:B------:R-:W-:Y:S01]  /*2090*/  UMOV UR25, UR13 ;  /* 0x0000000d00197c82 */ /* 0x000fe20008000000 */
[----:B------:R-:W-:Y:S01]  /*20a0*/  UMOV UR20, UR12 ;  /* 0x0000000c00147c82 */ /* 0x000fe20008000000 */
[----:B------:R-:W-:Y:S01]  /*20b0*/  QGMMA.64x16x32.F32.E4M3.E4M3 R40, gdesc[UR28], R40 ;  /* 0x002000001c2879f3 */ /* 0x000fe20008700828 */
[----:B------:R-:W-:Y:S01]  /*20c0*/  ISETP.NE.AND P0, PT, RZ, UR7, PT ;  /* 0x00000007ff007c0c */ /* 0x000fe2000bf05270 */
[----:B------:R-:W-:Y:S01]  /*20d0*/  UMOV UR21, UR13 ;  /* 0x0000000d00157c82 */ /* 0x000fe20008000000 */
[----:B------:R-:W-:Y:S01]  /*20e0*/  UMOV UR14, UR18 ;  /* 0x00000012000e7c82 */ /* 0x000fe20008000000 */
[----:B------:R-:W-:Y:S01]  /*20f0*/  QGMMA.64x16x32.F32.E4M3.E4M3 R56, gdesc[UR24], R56 ;  /* 0x00200000183879f3 */ /* 0x000fe20008700838 */
[----:B------:R-:W-:Y:S01]  /*2100*/  UMOV UR15, UR19 ;  /* 0x00000013000f7c82 */ /* 0x000fe20008000000 */
[----:B------:R-:W-:-:S02]  /*2110*/  CS2R R138, SRZ ;  /* 0x00000000008a7805 */ /* 0x000fc4000001ff00 */
[----:B------:R-:W-:Y:S01]  /*2120*/  CS2R R140, SRZ ;  /* 0x00000000008c7805 */ /* 0x000fe2000001ff00 */
[----:B------:R-:W-:Y:S01]  /*2130*/  QGMMA.64x16x32.F32.E4M3.E4M3 R72, gdesc[UR20], R72 ;  /* 0x00200000144879f3 */ /* 0x000fe20008700848 */
[----:B------:R-:W-:Y:S02]  /*2140*/  CS2R R142, SRZ ;  /* 0x00000000008e7805 */ /* 0x000fe4000001ff00 */
[----:B------:R-:W-:Y:S02]  /*2150*/  CS2R R144, SRZ ;  /* 0x0000000000907805 */ /* 0x000fe4000001ff00 */
[----:B------:R-:W-:Y:S01]  /*2160*/  CS2R R146, SRZ ;  /* 0x0000000000927805 */ /* 0x000fe2000001ff00 */
[----:B------:R-:W-:Y:S01]  /*2170*/  QGMMA.64x16x32.F32.E4M3.E4M3 R88, gdesc[UR12], R88, gsb0 ;  /* 0x002000000c5879f3 */ /* 0x000fe20008000858 */
        /* <DEDUP_REMOVED lines=11> */
[----:B------:R-:W-:Y:S01]  /*2230*/  CS2R R170, SRZ ;  /* 0x0000000000aa7805 */ /* 0x000fe2000001ff00 */
[----:B------:R-:W-:Y:S06]  /*2240*/  @!P0 BRA `(.L_x_23) ;  /* 0x0000000400488947 */ /* 0x000fec0003800000 */
[----:B------:R-:W-:Y:S02]  /*2250*/  WARPGROUP.DEPBAR.LE gsb0, 0x0 ;  /* 0x00008000000079c5 */ /* 0x000fe40000010000 */
[----:B------:R-:W-:-:S01]  /*2260*/  FADD R171, RZ, R96 ;  /* 0x00000060ffab7221 */ /* 0x000fc20000000000 */
[----:B------:R-:W-:Y:S01]  /*2270*/  FADD R170, RZ, R97 ;  /* 0x00000061ffaa7221 */ /* 0x000fe20000000000 */
        /* <DEDUP_REMOVED lines=78> */
[----:B------:R-:W-:-:S06]  /*2760*/  UMOV UR6, URZ ;  /* 0x0000003f00067c82 */ /* 0x000fcc0008000000 */
.L_x_23:
[----:B------:R-:W-:-:S04]  /*2770*/  UIADD3 UR34, UR5, 0x1, URZ ;  /* 0x0000000105227890 */ /* 0x000fc8000fffe03f */
[----:B------:R-:W-:-:S04]  /*2780*/  UISETP.NE.AND UP0, UPT, UR34, 0xa, UPT ;  /* 0x0000000a2200788c */ /* 0x000fc8000bf05270 */
[----:B------:R-:W-:Y:S02]  /*2790*/  USEL UR8, URZ, 0x1, UP0 ;  /* 0x000000013f087887 */ /* 0x000fe40008000000 */
[----:B------:R-:W-:Y:S02]  /*27a0*/  USEL UR34, UR34, URZ, UP0 ;  /* 0x0000003f22227287 */ /* 0x000fe40008000000 */
[----:B------:R-:W-:-:S06]  /*27b0*/  ULOP3.LUT UR8, UR4, UR8, URZ, 0x3c, !UPT ;  /* 0x0000000804087292 */ /* 0x000fcc000f8e3c3f */
[----:B------:R-:W-:Y:S01]  /*27c0*/  IMAD.U32 R177, RZ, RZ, UR8 ;  /* 0x00000008ffb17e24 */ /* 0x000fe2000f8e00ff */
[----:B------:R-:W-:-:S06]  /*27d0*/  UMOV UR8, 0x1 ;  /* 0x0000000100087882 */ /* 0x000fcc0000000000 */
.L_x_18:
[----:B------:R-:W-:-:S04]  /*27e0*/  UISETP.LT.AND UP0, UPT, UR9, 0x1, UPT ;  /* 0x000000010900788c */ /* 0x000fc8000bf01270 */
[----:B------:R-:W-:-:S04]  /*27f0*/  USEL UR12, UR9, 0x1, UP0 ;  /* 0x00000001090c7887 */ /* 0x000fc80008000000 */
[----:B------:R-:W-:-:S04]  /*2800*/  UIADD3 UR12, UR9, -UR12, URZ ;  /* 0x8000000c090c7290 */ /* 0x000fc8000fffe03f */
[----:B------:R-:W-:-:S06]  /*2810*/  UISETP.GE.AND UP0, UPT, UR12, 0x1, UPT ;  /* 0x000000010c00788c */ /* 0x000fcc000bf06270 */
[----:B------:R-:W-:-:S13]  /*2820*/  PLOP3.LUT P0, PT, PT, PT, UP0, 0x80, 0x0 ;  /* 0x000000000000781c */ /* 0x000fda0003f0f008 */
[----:B------:R-:W-:Y:S05]  /*2830*/  @!P0 BRA `(.L_x_24) ;  /* 0x0000000c00708947 */ /* 0x000fea0003800000 */
[----:B------:R-:W-:Y:S01]  /*2840*/  IMAD.U32 R173, RZ, RZ, UR12 ;  /* 0x0000000cffad7e24 */ /* 0x000fe2000f8e00ff */
[----:B------:R-:W-:Y:S01]  /*2850*/  ULDC UR35, c[0x0][0x50c] ;  /* 0x0001430000237ab9 */ /* 0x000fe20000000800 */
[----:B------:R-:W-:-:S07]  /*2860*/  IMAD.U32 R174, RZ, RZ, UR5 ;  /* 0x00000005ffae7e24 */ /* 0x000fce000f8e00ff */
.L_x_32:
[----:B------:R-:W-:-:S13]  /*2870*/  ISETP.NE.AND P1, PT, R172, 0x3, PT ;  /* 0x00000003ac00780c */ /* 0x000fda0003f25270 */
[----:B------:R-:W-:Y:S05]  /*2880*/  @!P1 BRA `(.L_x_25) ;  /* 0x0000000000049947 */ /* 0x000fea0003800000 */
[----:B------:R-:W-:Y:S01]  /*2890*/  BPT.TRAP 0x1 ;  /* 0x000000040000795c */ /* 0x000fe20000300000 */
.L_x_25:
[----:B------:R-:W0:Y:S01]  /*28a0*/  S2UR UR12, SR_CgaCtaId ;  /* 0x00000000000c79c3 */ /* 0x000e220000008800 */
[----:B------:R-:W-:Y:S01]  /*28b0*/  UMOV UR10, 0x400 ;  /* 0x00000400000a7882 */ /* 0x000fe20000000000 */
[----:B------:R-:W-:Y:S01]  /*28c0*/  SHF.L.U32 R175, R177, 0x1f, RZ ;  /* 0x0000001fb1af7819 */ /* 0x000fe200000006ff */
[----:B0-----:R-:W-:-:S04]  /*28d0*/  ULEA UR10, UR12, UR10, 0x18 ;  /* 0x0000000a0c0a7291 */ /* 0x001fc8000f8ec03f */
[----:B------:R-:W-:-:S09]  /*28e0*/  ULEA UR12, UR34, UR10, 0x3 ;  /* 0x0000000a220c7291 */ /* 0x000fd2000f8e183f */
[----:B------:R0:W1:Y:S01]  /*28f0*/  SYNCS.PHASECHK.TRANS64.TRYWAIT P0, [UR12], R175 ;  /* 0x000000afff0075a7 */ /* 0x000062000800014c */
[----:B------:R-:W-:Y:S05]  /*2900*/  @!P1 BRA `(.L_x_26) ;  /* 0x0000000000049947 */ /* 0x000fea0003800000 */
[----:B------:R-:W-:Y:S01]  /*2910*/  BPT.TRAP 0x1 ;  /* 0x000000040000795c */ /* 0x000fe20000300000 */
.L_x_26:
[----:B-1----:R-:W-:Y:S05]  /*2920*/  @P0 BRA `(.L_x_27) ;  /* 0x0000000000080947 */ /* 0x002fea0003800000 */
[----:B------:R-:W1:Y:S02]  /*2930*/  SYNCS.PHASECHK.TRANS64.TRYWAIT P0, [UR12], R175 ;  /* 0x000000afff0075a7 */ /* 0x000e64000800014c */
[----:B-1----:R-:W-:Y:S05]  /*2940*/  @!P0 BRA `(.L_x_28) ;  /* 0x0000008c00c48947 */ /* 0x002fea0003800000 */
.L_x_27:
[----:B------:R-:W-:Y:S01]  /*2950*/  UIADD3 UR12, UR10, 0x28180, URZ ;  /* 0x000281800a0c7890 */ /* 0x000fe2000fffe03f */
[----:B------:R-:W-:Y:S01]  /*2960*/  WARPGROUP.ARRIVE ;  /* 0x00000000000079c5 */ /* 0x000fe20000000000 */
[----:B------:R-:W-:Y:S02]  /*2970*/  UISETP.NE.AND UP0, UPT, UR7, URZ, UPT ;  /* 0x0000003f0700728c */ /* 0x000fe4000bf05270 */
[----:B------:R-:W-:Y:S02]  /*2980*/  USHF.R.U32.HI UR12, URZ, 0x4, UR12 ;  /* 0x000000043f0c7899 */ /* 0x000fe4000801160c */
[----:B------:R-:W-:Y:S02]  /*2990*/  USEL UR8, UR8, URZ, !UP0 ;  /* 0x0000003f08087287 */ /* 0x000fe4000c000000 */
[----:B------:R-:W-:Y:S02]  /*29a0*/  ULOP3.LUT UR12, UR12, 0x3fff, URZ, 0xc0, !UPT ;  /* 0x00003fff0c0c7892 */ /* 0x000fe4000f8ec03f */
[----:B------:R-:W-:-:S02]  /*29b0*/  ULOP3.LUT UR7, UR11, 0x10000, URZ, 0xfc, !UPT ;  /* 0x000100000b077892 */ /* 0x000fc4000f8efc3f */
[----:B------:R-:W-:Y:S02]  /*29c0*/  ULOP3.LUT UR12, UR12, 0x10000, URZ, 0xfc, !UPT ;  /* 0x000100000c0c7892 */ /* 0x000fe4000f8efc3f */
[----:B------:R-:W-:Y:S02]  /*29d0*/  UISETP.NE.U32.AND UP0, UPT, UR8, URZ, UPT ;  /* 0x0000003f0800728c */ /* 0x000fe4000bf05070 */
[----:B------:R-:W-:Y:S02]  /*29e0*/  UIMAD UR8, UR34, 0x140, UR12 ;  /* 0x00000140220878a4 */ /* 0x000fe4000f8e020c */
[----:B------:R-:W-:Y:S02]  /*29f0*/  ULEA UR7, UR34, UR7, 0xa ;  /* 0x0000000722077291 */ /* 0x000fe4000f8e503f */
[----:B------:R-:W-:Y:S01]  /*2a00*/  UIADD3 UR18, UR8, 0x40, URZ ;  /* 0x0000004008127890 */ /* 0x000fe2000fffe03f */
[----:B------:R-:W-:Y:S01]  /*2a10*/  UMOV UR13, 0x80000020 ;  /* 0x80000020000d7882 */ /* 0x000fe20000000000 */
[----:B------:R-:W-:-:S03]  /*2a20*/  UIADD3 UR22, UR8, 0x80, URZ ;  /* 0x0000008008167890 */ /* 0x000fc6000fffe03f */
[----:B------:R-:W-:Y:S01]  /*2a30*/  UMOV UR12, UR7 ;  /* 0x00000007000c7c82 */ /* 0x000fe20008000000 */
[----:B------:R-:W-:Y:S01]  /*2a40*/  UMOV UR14, UR8 ;  /* 0x00000008000e7c82 */ /* 0x000fe20008000000 */
[----:B------:R-:W-:Y:S01]  /*2a50*/  UMOV UR15, 0x80000020 ;  /* 0x80000020000f7882 */ /* 0x000fe20000000000 */
[----:B------:R-:W-:Y:S01]  /*2a60*/  UIADD3 UR26, UR8, 0xc0, URZ ;  /* 0x000000c0081a7890 */ /* 0x000fe2000fffe03f */
[----:B------:R-:W-:Y:S01]  /*2a70*/  QGMMA.64x16x32.F32.E4M3.E4M3 R96, gdesc[UR12], R96, UP0 ;  /* 0x002000000c6079f3 */ /* 0x000fe2000bf00860 */
[----:B------:R-:W-:Y:S01]  /*2a80*/  UMOV UR16, UR12 ;  /* 0x0000000c00107c82 */ /* 0x000fe20008000000 */
[----:B------:R-:W-:Y:S01]  /*2a90*/  UMOV UR17, UR13 ;  /* 0x0000000d00117c82 */ /* 0x000fe20008000000 */
[----:B------:R-:W-:Y:S01]  /*2aa0*/  UMOV UR19, 0x80000020 ;  /* 0x8000002000137882 */ /* 0x000fe20000000000 */
[----:B------:R-:W-:Y:S01]  /*2ab0*/  UIADD3 UR30, UR8, 0x100, URZ ;  /* 0x00000100081e7890 */ /* 0x000fe2000fffe03f */
[----:B------:R-:W-:Y:S01]  /*2ac0*/  QGMMA.64x16x32.F32.E4M3.E4M3 R80, gdesc[UR16], R80, UP0 ;  /* 0x00200000105079f3 */ /* 0x000fe2000bf00850 */
[----:B------:R-:W-:Y:S01]  /*2ad0*/  UIADD3 UR16, UR7, 0x200, URZ ;  /* 0x0000020007107890 */ /* 0x000fe2000fffe03f */
[----:B------:R-:W-:Y:S01]  /*2ae0*/  UMOV UR20, UR12 ;  /* 0x0000000c00147c82 */ /* 0x000fe20008000000 */
[----:B------:R-:W-:Y:S01]  /*2af0*/  UMOV UR21, UR13 ;  /* 0x0000000d00157c82 */ /* 0x000fe20008000000 */
[----:B------:R-:W-:Y:S01]  /*2b00*/  UMOV UR23, 0x80000020 ;  /* 0x8000002000177882 */ /* 0x000fe20000000000 */
[----:B------:R-:W-:Y:S01]  /*2b10*/  UMOV UR24, UR12 ;  /* 0x0000000c00187c82 */ /* 0x000fe20008000000 */
[----:B------:R-:W-:Y:S01]  /*2b20*/  UMOV UR25, UR13 ;  /* 0x0000000d00197c82 */ /* 0x000fe20008000000 */
[----:B------:R-:W-:Y:S01]  /*2b30*/  UMOV UR27, 0x80000020 ;  /* 0x80000020001b7882 */ /* 0x000fe20000000000 */
[----:B------:R-:W-:Y:S01]  /*2b40*/  QGMMA.64x16x32.F32.E4M3.E4M3 R64, gdesc[UR20], R64, UP0 ;  /* 0x00200000144079f3 */ /* 0x000fe2000bf00840 */
[----:B------:R-:W-:Y:S01]  /*2b50*/  UMOV UR28, UR12 ;  /* 0x0000000c001c7c82 */ /* 0x000fe20008000000 */
[----:B------:R-:W-:Y:S01]  /*2b60*/  UMOV UR29, UR13 ;  /* 0x0000000d001d7c82 */ /* 0x000fe20008000000 */
[----:B------:R-:W-:Y:S01]  /*2b70*/  UMOV UR31, 0x80000020 ;  /* 0x80000020001f7882 */ /* 0x000fe20000000000 */
[----:B------:R-:W-:Y:S01]  /*2b80*/  QGMMA.64x16x32.F32.E4M3.E4M3 R48, gdesc[UR24], R48, UP0 ;  /* 0x00200000183079f3 */ /* 0x000fe2000bf00830 */
[----:B------:R-:W-:Y:S01]  /*2b90*/  UIADD3 UR12, UR7, 0x2, URZ ;  /* 0x00000002070c7890 */ /* 0x000fe2000fffe03f */
[----:B------:R-:W-:-:S02]  /*2ba0*/  UMOV UR13, 0x80000020 ;  /* 0x80000020000d7882 */ /* 0x000fc40000000000 */
[----:B------:R-:W-:Y:S01]  /*2bb0*/  QGMMA.64x16x32.F32.E4M3.E4M3 R32, gdesc[UR28], R32, UP0 ;  /* 0x002000001c2079f3 */ /* 0x000fe2000bf00820 */
[----:B------:R-:W-:Y:S01]  /*2bc0*/  UMOV UR28, UR16 ;  /* 0x00000010001c7c82 */ /* 0x000fe20008000000 */
[----:B------:R-:W-:Y:S01]  /*2bd0*/  UMOV UR29, 0x80000020 ;  /* 0x80000020001d7882 */ /* 0x000fe20000000000 */
[----:B------:R-:W-:Y:S01]  /*2be0*/  UMOV UR24, UR28 ;  /* 0x0000001c00187c82 */ /* 0x000fe20008000000 */
[----:B------:R-:W-:Y:S01]  /*2bf0*/  UMOV UR25, UR29 ;  /* 0x0000001d00197c82 */ /* 0x000fe20008000000 */
[----:B------:R-:W-:Y:S01]  /*2c00*/  QGMMA.64x16x32.F32.E4M3.E4M3 R24, gdesc[UR28], R24, UP0 ;  /* 0x002000001c1879f3 */ /* 0x000fe2000bf00818 */
[----:B------:R-:W-:Y:S01]  /*2c10*/  UMOV UR20, UR28 ;  /* 0x0000001c00147c82 */ /* 0x000fe20008000000 */
[----:B------:R-:W-:Y:S01]  /*2c20*/  UMOV UR21, UR29 ;  /* 0x0000001d00157c82 */ /* 0x000fe20008000000 */
[----:B------:R-:W-:Y:S01]  /*2c30*/  UMOV UR16, UR28 ;  /* 0x0000001c00107c82 */ /* 0x000fe20008000000 */
[----:B------:R-:W-:Y:S01]  /*2c40*/  QGMMA.64x16x32.F32.E4M3.E4M3 R40, gdesc[UR24], R40, UP0 ;  /* 0x00200000182879f3 */ /* 0x000fe2000bf00828 */
[----:B------:R-:W-:Y:S01]  /*2c50*/  UMOV UR17, UR29 ;  /* 0x0000001d00117c82 */ /* 0x000fe20008000000 */
[----:B------:R-:W-:Y:S01]  /*2c60*/  UMOV UR30, UR14 ;  /* 0x0000000e001e7c82 */ /* 0x000fe20008000000 */
[----:B------:R-:W-:Y:S01]  /*2c70*/  UMOV UR31, UR15 ;  /* 0x0000000f001f7c82 */ /* 0x000fe20008000000 */
[----:B------:R-:W-:Y:S01]  /*2c80*/  QGMMA.64x16x32.F32.E4M3.E4M3 R56, gdesc[UR20], R56, UP0 ;  /* 0x00200000143879f3 */ /* 0x000fe2000bf00838 */
[----:B------:R-:W-:-:S02]  /*2c90*/  UIADD3 UR14, UR8, 0x2, URZ ;  /* 0x00000002080e7890 */ /* 0x000fc4000fffe03f */
[----:B------:R-:W-:Y:S01]  /*2ca0*/  UIADD3 UR22, UR8, 0x82, URZ ;  /* 0x0000008208167890 */ /* 0x000fe2000fffe03f */
[----:B------:R-:W-:Y:S01]  /*2cb0*/  QGMMA.64x16x32.F32.E4M3.E4M3 R72, gdesc[UR16], R72, UP0 ;  /* 0x00200000104879f3 */ /* 0x000fe2000bf00848 */
[----:B------:R-:W-:Y:S02]  /*2cc0*/  UIADD3 UR18, UR8, 0x42, URZ ;  /* 0x0000004208127890 */ /* 0x000fe4000fffe03f */
[----:B------:R-:W-:Y:S01]  /*2cd0*/  UIADD3 UR26, UR8, 0xc2, URZ ;  /* 0x000000c2081a7890 */ /* 0x000fe2000fffe03f */
[----:B------:R-:W-:Y:S01]  /*2ce0*/  QGMMA.64x16x32.F32.E4M3.E4M3 R88, gdesc[UR28], R88, UP0 ;  /* 0x002000001c5879f3 */ /* 0x000fe2000bf00858 */
[----:B------:R-:W-:Y:S01]  /*2cf0*/  UIADD3 UR30, UR8, 0x102, URZ ;  /* 0x00000102081e7890 */ /* 0x000fe2000fffe03f */
[----:B------:R-:W-:Y:S01]  /*2d00*/  UMOV UR15, 0x80000020 ;  /* 0x80000020000f7882 */ /* 0x000fe20000000000 */
[----:B------:R-:W-:Y:S01]  /*2d10*/  UIADD3 UR7, UR7, 0x202, URZ ;  /* 0x0000020207077890 */ /* 0x000fe2000fffe03f */
        /* <DEDUP_REMOVED lines=14> */
[----:B------:R-:W-:Y:S01]  /*2e00*/  UIADD3 UR6, UR6, 0x2, URZ ;  /* 0x0000000206067890 */ /* 0x000fe2000fffe03f */
[----:B------:R-:W-:Y:S03]  /*2e10*/  QGMMA.64x16x32.F32.E4M3.E4M3 R64, gdesc[UR20], R64 ;  /* 0x00200000144079f3 */ /* 0x000fe60008700840 */
[----:B------:R-:W-:Y:S01]  /*2e20*/  UISETP.NE.AND UP0, UPT, UR6, UR35, UPT ;  /* 0x000000230600728c */ /* 0x000fe2000bf05270 */
[----:B------:R-:W-:Y:S04]  /*2e30*/  QGMMA.64x16x32.F32.E4M3.E4M3 R48, gdesc[UR24], R48 ;  /* 0x00200000183079f3 */ /* 0x000fe80008700830 */
[----:B------:R-:W-:Y:S01]  /*2e40*/  QGMMA.64x16x32.F32.E4M3.E4M3 R32, gdesc[UR28], R32 ;  /* 0x002000001c2079f3 */ /* 0x000fe20008700820 */
[----:B------:R-:W-:Y:S01]  /*2e50*/  UMOV UR28, UR7 ;  /* 0x00000007001c7c82 */ /* 0x000fe20008000000 */
[----:B------:R-:W-:Y:S01]  /*2e60*/  UMOV UR29, 0x80000020 ;  /* 0x80000020001d7882 */ /* 0x000fe20000000000 */
[----:B------:R-:W-:Y:S01]  /*2e70*/  UMOV UR24, UR28 ;  /* 0x0000001c00187c82 */ /* 0x000fe20008000000 */
[----:B------:R-:W-:Y:S01]  /*2e80*/  UMOV UR25, UR29 ;  /* 0x0000001d00197c82 */ /* 0x000fe20008000000 */
[----:B------:R-:W-:Y:S01]  /*2e90*/  QGMMA.64x16x32.F32.E4M3.E4M3 R24, gdesc[UR28], R24 ;  /* 0x002000001c1879f3 */ /* 0x000fe20008700818 */
[----:B------:R-:W-:Y:S01]  /*2ea0*/  UMOV UR20, UR28 ;  /* 0x0000001c00147c82 */ /* 0x000fe20008000000 */
[----:B------:R-:W-:Y:S01]  /*2eb0*/  UMOV UR21, UR29 ;  /* 0x0000001d00157c82 */ /* 0x000fe20008000000 */
[----:B------:R-:W-:Y:S01]  /*2ec0*/  UMOV UR16, UR28 ;  /* 0x0000001c00107c82 */ /* 0x000fe20008000000 */
[----:B------:R-:W-:Y:S01]  /*2ed0*/  QGMMA.64x16x32.F32.E4M3.E4M3 R40, gdesc[UR24], R40 ;  /* 0x00200000182879f3 */ /* 0x000fe20008700828 */
[----:B------:R-:W-:Y:S01]  /*2ee0*/  UMOV UR17, UR29 ;  /* 0x0000001d00117c82 */ /* 0x000fe20008000000 */
[----:B------:R-:W-:Y:S01]  /*2ef0*/  UMOV UR12, UR28 ;  /* 0x0000001c000c7c82 */ /* 0x000fe20008000000 */
[----:B------:R-:W-:Y:S01]  /*2f00*/  UMOV UR13, UR29 ;  /* 0x0000001d000d7c82 */ /* 0x000fe20008000000 */
[----:B------:R-:W-:Y:S01]  /*2f10*/  QGMMA.64x16x32.F32.E4M3.E4M3 R56, gdesc[UR20], R56 ;  /* 0x00200000143879f3 */ /* 0x000fe20008700838 */
[----:B------:R-:W-:-:S03]  /*2f20*/  USEL UR7, URZ, 0x1, UP0 ;  /* 0x000000013f077887 */ /* 0x000fc60008000000 */
[----:B------:R-:W-:Y:S03]  /*2f30*/  QGMMA.64x16x32.F32.E4M3.E4M3 R72, gdesc[UR16], R72 ;  /* 0x00200000104879f3 */ /* 0x000fe60008700848 */
[----:B------:R-:W-:Y:S01]  /*2f40*/  ISETP.NE.AND P0, PT, RZ, UR7, PT ;  /* 0x00000007ff007c0c */ /* 0x000fe2000bf05270 */
[----:B------:R-:W-:Y:S03]  /*2f50*/  QGMMA.64x16x32.F32.E4M3.E4M3 R88, gdesc[UR12], R88, gsb0 ;  /* 0x002000000c5879f3 */ /* 0x000fe60008000858 */
[----:B------:R-:W-:-:S09]  /*2f60*/  WARPGROUP.DEPBAR.LE gsb0, 0x1 ;  /* 0x00008000000079c5 */ /* 0x000fd20000010100 */
[----:B------:R-:W-:Y:S05]  /*2f70*/  @!P0 BRA `(.L_x_29) ;  /* 0x0000000400488947 */ /* 0x000fea0003800000 */
[----:B------:R-:W-:Y:S02]  /*2f80*/  WARPGROUP.DEPBAR.LE gsb0, 0x0 ;  /* 0x00008000000079c5 */ /* 0x000fe40000010000 */
[----:B------:R-:W-:-:S01]  /*2f90*/  FADD R171, R96, R171 ;  /* 0x000000ab60ab7221 */ /* 0x000fc20000000000 */
[----:B------:R-:W-:Y:S01]  /*2fa0*/  FADD R170, R97, R170 ;  /* 0x000000aa61aa7221 */ /* 0x000fe20000000000 */
        /* <DEDUP_REMOVED lines=78> */
[----:B------:R-:W-:-:S06]  /*3490*/  UMOV UR6, URZ ;  /* 0x0000003f00067c82 */ /* 0x000fcc0008000000 */
.L_x_29:
[----:B------:R-:W-:Y:S05]  /*34a0*/  @!P1 BRA `(.L_x_30) ;  /* 0x0000000000049947 */ /* 0x000fea0003800000 */
[----:B------:R-:W-:Y:S01]  /*34b0*/  BPT.TRAP 0x1 ;  /* 0x000000040000795c */ /* 0x000fe20000300000 */
.L_x_30:
[----:B------:R-:W-:-:S13]  /*34c0*/  ISETP.NE.AND P0, PT, R5, RZ, PT ;  /* 0x000000ff0500720c */ /* 0x000fda0003f05270 */
[----:B01----:R-:W-:-:S05]  /*34d0*/  @P0 LEA R175, R174, UR10, 0x3 ;  /* 0x0000000aaeaf0c11 */ /* 0x003fca000f8e18ff */
[----:B------:R-:W-:-:S05]  /*34e0*/  @P0 VIADD R175, R175, 0x50 ;  /* 0x00000050afaf0836 */ /* 0x000fca0000000000 */
[----:B------:R-:W-:-:S04]  /*34f0*/  @P0 PRMT R175, R6, 0x654, R175 ;  /* 0x0000065406af0816 */ /* 0x000fc800000000af */
[----:B------:R0:W-:Y:S01]  /*3500*/  @P0 SYNCS.ARRIVE.TRANS64.RED.A1T0 RZ, [R175+URZ], RZ ;  /* 0x000000ffafff09a7 */ /* 0x0001e2000810043f */
[----:B------:R-:W-:-:S13]  /*3510*/  ISETP.GT.U32.AND P0, PT, R4, 0x1, PT ;  /* 0x000000010400780c */ /* 0x000fda0003f04070 */
[----:B0-----:R-:W-:Y:S05]  /*3520*/  @P0 BRA `(.L_x_31) ;  /* 0x0000000000040947 */ /* 0x001fea0003800000 */
[----:B------:R-:W-:Y:S01]  /*3530*/  BPT.TRAP 0x1 ;  /* 0x000000040000795c */ /* 0x000fe20000300000 */
.L_x_31:
[----:B------:R-:W-:Y:S01]  /*3540*/  UIADD3 UR34, UR34, 0x1, URZ ;  /* 0x0000000122227890 */ /* 0x000fe2000fffe03f */
[C---:B------:R-:W-:Y:S01]  /*3550*/  ISETP.GT.AND P1, PT, R173.reuse, 0x1, PT ;  /* 0x00000001ad00780c */ /* 0x040fe20003f24270 */
[----:B------:R-:W-:Y:S02]  /*3560*/  VIADD R174, R174, 0x1 ;  /* 0x00000001aeae7836 */ /* 0x000fe40000000000 */
[----:B------:R-:W-:Y:S01]  /*3570*/  UISETP.NE.AND UP0, UPT, UR34, 0xa, UPT ;  /* 0x0000000a2200788c */ /* 0x000fe2000bf05270 */
[----:B------:R-:W-:Y:S02]  /*3580*/  VIADD R173, R173, 0xffffffff ;  /* 0xffffffffadad7836 */ /* 0x000fe40000000000 */
[C---:B------:R-:W-:Y:S01]  /*3590*/  ISETP.NE.AND P0, PT, R174.reuse, 0xa, PT ;  /* 0x0000000aae00780c */ /* 0x040fe20003f05270 */
[----:B------:R-:W-:Y:S02]  /*35a0*/  USEL UR8, URZ, 0x1, UP0 ;  /* 0x000000013f087887 */ /* 0x000fe40008000000 */
[----:B------:R-:W-:Y:S01]  /*35b0*/  USEL UR34, UR34, URZ, UP0 ;  /* 0x0000003f22227287 */ /* 0x000fe20008000000 */
[----:B------:R-:W-:-:S03]  /*35c0*/  SEL R174, R174, RZ, P0 ;  /* 0x000000ffaeae7207 */ /* 0x000fc60000000000 */
[----:B------:R-:W-:Y:S01]  /*35d0*/  LOP3.LUT R177, R177, UR8, RZ, 0x3c, !PT ;  /* 0x00000008b1b17c12 */ /* 0x000fe2000f8e3cff */
[----:B------:R-:W-:Y:S01]  /*35e0*/  UMOV UR8, 0x1 ;  /* 0x0000000100087882 */ /* 0x000fe20000000000 */
[----:B------:R-:W-:Y:S06]  /*35f0*/  @P1 BRA `(.L_x_32) ;  /* 0xfffffff0009c1947 */ /* 0x000fec000383ffff */
.L_x_24:
[----:B------:R-:W-:Y:S01]  /*3600*/  UISETP.NE.AND UP0, UPT, UR6, URZ, UPT ;  /* 0x0000003f0600728c */ /* 0x000fe2000bf05270 */
[----:B------:R-:W0:Y:S03]  /*3610*/  LDC R173, c[0x0][0x28c] ;  /* 0x0000a300ffad7b82 */ /* 0x000e260000000800 */
[----:B------:R-:W-:-:S06]  /*3620*/  USEL UR6, URZ, 0x1, !UP0 ;  /* 0x000000013f067887 */ /* 0x000fcc000c000000 */
[----:B------:R-:W-:Y:S02]  /*3630*/  ISETP.NE.AND P0, PT, RZ, UR6, PT ;  /* 0x00000006ff007c0c */ /* 0x000fe4000bf05270 */
[----:B0-----:R-:W-:-:S11]  /*3640*/  ISETP.GE.AND P1, PT, R173, 0x1, PT ;  /* 0x00000001ad00780c */ /* 0x001fd60003f26270 */
[----:B------:R-:W-:Y:S05]  /*3650*/  @!P0 BRA `(.L_x_33) ;  /* 0x0000000400448947 */ /* 0x000fea0003800000 */
[----:B------:R-:W-:Y:S02]  /*3660*/  WARPGROUP.DEPBAR.LE gsb0, 0x0 ;  /* 0x00008000000079c5 */ /* 0x000fe40000010000 */
[----:B------:R-:W-:Y:S01]  /*3670*/  FADD R171, R96, R171 ;  /* 0x000000ab60ab7221 */ /* 0x000fe20000000000 */
        /* <DEDUP_REMOVED lines=78> */
[----:B------:R-:W-:-:S07]  /*3b60*/  FADD R12, R12, R31 ;  /* 0x0000001f0c0c7221 */ /* 0x000fce0000000000 */
.L_x_33:
[----:B------:R-:W-:Y:S02]  /*3b70*/  WARPGROUP.DEPBAR.LE gsb0, 0x0 ;  /* 0x00008000000079c5 */ /* 0x000fe40000010000 */
[----:B------:R-:W-:Y:S05]  /*3b80*/  @!P1 BRA `(.L_x_34) ;  /* 0x0000000000549947 */ /* 0x000fea0003800000 */
[----:B------:R-:W-:-:S13]  /*3b90*/  ISETP.NE.AND P0, PT, R172, 0x3, PT ;  /* 0x00000003ac00780c */ /* 0x000fda0003f05270 */
[----:B------:R-:W-:Y:S05]  /*3ba0*/  @!P0 BRA `(.L_x_35) ;  /* 0x0000000000048947 */ /* 0x000fea0003800000 */
[----:B------:R-:W-:Y:S01]  /*3bb0*/  BPT.TRAP 0x1 ;  /* 0x000000040000795c */ /* 0x000fe20000300000 */
.L_x_35:
[----:B------:R-:W-:Y:S01]  /*3bc0*/  ISETP.NE.AND P0, PT, R5, RZ, PT ;  /* 0x000000ff0500720c */ /* 0x000fe20003f05270 */
[----:B------:R-:W-:Y:S01]  /*3bd0*/  BSSY B0, `(.L_x_36) ;  /* 0x000000e000007945 */ /* 0x000fe20003800000 */
[----:B------:R-:W-:-:S11]  /*3be0*/  ISETP.GT.U32.AND P1, PT, R4, 0x1, PT ;  /* 0x000000010400780c */ /* 0x000fd60003f24070 */
[----:B------:R-:W-:Y:S05]  /*3bf0*/  @!P0 BRA `(.L_x_37) ;  /* 0x00000000002c8947 */ /* 0x000fea0003800000 */
[----:B------:R-:W-:-:S04]  /*3c00*/  UISETP.LT.AND UP0, UPT, UR9, 0x1, UPT ;  /* 0x000000010900788c */ /* 0x000fc8000bf01270 */
[----:B------:R-:W-:-:S04]  /*3c10*/  USEL UR8, UR9, 0x1, UP0 ;  /* 0x0000000109087887 */ /* 0x000fc80008000000 */
[----:B------:R-:W-:-:S04]  /*3c20*/  UIADD3 UR8, UR5, UR9, -UR8 ;  /* 0x0000000905087290 */ /* 0x000fc8000fffe808 */
[----:B------:R-:W-:-:S04]  /*3c30*/  UIMAD.WIDE.U32 UR6, UR8, -0x33333333, URZ ;  /* 0xcccccccd080678a5 */ /* 0x000fc8000f8e003f */
[----:B------:R-:W-:-:S04]  /*3c40*/  USHF.R.U32.HI UR6, URZ, 0x3, UR7 ;  /* 0x000000033f067899 */ /* 0x000fc80008011607 */
[----:B------:R-:W-:-:S04]  /*3c50*/  UIMAD UR8, UR6, -0xa, UR8 ;  /* 0xfffffff6060878a4 */ /* 0x000fc8000f8e0208 */
[----:B------:R-:W-:-:S04]  /*3c60*/  ULEA UR8, UR8, UR10, 0x3 ;  /* 0x0000000a08087291 */ /* 0x000fc8000f8e183f */
[----:B------:R-:W-:-:S06]  /*3c70*/  UIADD3 UR8, UR8, 0x50, URZ ;  /* 0x0000005008087890 */ /* 0x000fcc000fffe03f */
[----:B------:R-:W-:-:S05]  /*3c80*/  IMAD.U32 R25, RZ, RZ, UR8 ;  /* 0x00000008ff197e24 */ /* 0x000fca000f8e00ff */
[----:B------:R-:W-:-:S04]  /*3c90*/  PRMT R24, R6, 0x654, R25 ;  /* 0x0000065406187816 */ /* 0x000fc80000000019 */
[----:B------:R0:W-:Y:S03]  /*3ca0*/  SYNCS.ARRIVE.TRANS64.RED.A1T0 RZ, [R24+URZ], RZ ;  /* 0x000000ff18ff79a7 */ /* 0x0001e6000810043f */
.L_x_37:
[----:B------:R-:W-:Y:S05]  /*3cb0*/  BSYNC B0 ;  /* 0x0000000000007941 */ /* 0x000fea0003800000 */
.L_x_36:
[----:B------:R-:W-:Y:S05]  /*3cc0*/  @P1 BRA `(.L_x_34) ;  /* 0x0000000000041947 */ /* 0x000fea0003800000 */
[----:B------:R-:W-:Y:S01]  /*3cd0*/  BPT.TRAP 0x1 ;  /* 0x000000040000795c */ /* 0x000fe20000300000 */
.L_x_34:
[----:B------:R-:W1:Y:S01]  /*3ce0*/  LDC R30, c[0x0][0x288] ;  /* 0x0000a200ff1e7b82 */ /* 0x000e620000000800 */
[--C-:B0-----:R-:W-:Y:S01]  /*3cf0*/  SHF.R.U32.HI R24, RZ, 0x2, R0.reuse ;  /* 0x00000002ff187819 */ /* 0x101fe20000011600 */
[----:B------:R-:W-:Y:S01]  /*3d00*/  IMAD R37, R8, 0x50, RZ ;  /* 0x0000005008257824 */ /* 0x000fe200078e02ff */
[----:B------:R-:W-:Y:S01]  /*3d10*/  SHF.R.U32.HI R27, RZ, 0x7, R0 ;  /* 0x00000007ff1b7819 */ /* 0x000fe20000011600 */
[----:B------:R-:W-:Y:S01]  /*3d20*/  UIADD3 UR5, UR9, UR5, URZ ;  /* 0x0000000509057290 */ /* 0x000fe2000fffe03f */
[----:B------:R-:W-:Y:S01]  /*3d30*/  LOP3.LUT R25, R24, 0x7, RZ, 0xc0, !PT ;  /* 0x0000000718197812 */ /* 0x000fe200078ec0ff */
[----:B------:R-:W-:Y:S01]  /*3d40*/  IMAD.SHL.U32 R42, R9, 0x100, RZ ;  /* 0x00000100092a7824 */ /* 0x000fe200078e00ff */
[----:B------:R-:W-:Y:S01]  /*3d50*/  LOP3.LUT R24, R27, 0x1, RZ, 0xc0, !PT ;  /* 0x000000011b187812 */ /* 0x000fe200078ec0ff */
[----:B------:R-:W-:Y:S01]  /*3d60*/  UISETP.GT.U32.AND UP0, UPT, UR5, 0x9, UPT ;  /* 0x000000090500788c */ /* 0x000fe2000bf04070 */
[----:B------:R-:W-:Y:S01]  /*3d70*/  LOP3.LUT R26, R0, 0x60, RZ, 0xc0, !PT ;  /* 0x00000060001a7812 */ /* 0x000fe200078ec0ff */
[----:B------:R-:W-:Y:S01]  /*3d80*/  ULDC UR12, c[0x0][0x284] ;  /* 0x0000a100000c7ab9 */ /* 0x000fe20000000800 */
[----:B------:R-:W-:Y:S01]  /*3d90*/  UISETP.GE.U32.AND UP1, UPT, UR9, 0xa, UPT ;  /* 0x0000000a0900788c */ /* 0x000fe2000bf26070 */
[----:B------:R-:W-:Y:S01]  /*3da0*/  IMAD.SHL.U32 R32, R24, 0x40, RZ ;  /* 0x0000004018207824 */ /* 0x000fe200078e00ff */
[----:B------:R-:W-:Y:S01]  /*3db0*/  SHF.R.U32.HI R26, RZ, 0x1, R26 ;  /* 0x00000001ff1a7819 */ /* 0x000fe2000001161a */
[----:B------:R-:W-:Y:S01]  /*3dc0*/  UISETP.LT.U32.AND UP0, UPT, UR9, 0xa, UP0 ;  /* 0x0000000a0900788c */ /* 0x000fe20008701070 */
[----:B------:R-:W-:Y:S01]  /*3dd0*/  SHF.R.S32.HI R35, RZ, 0x1f, R7 ;  /* 0x0000001fff237819 */ /* 0x000fe20000011407 */
[----:B------:R-:W-:Y:S01]  /*3de0*/  ULDC.64 UR10, c[0x0][0x5d0] ;  /* 0x00017400000a7ab9 */ /* 0x000fe20000000a00 */
[--C-:B------:R-:W-:Y:S01]  /*3df0*/  LOP3.LUT R27, R32, 0x40, R25.reuse, 0xe2, !PT ;  /* 0x00000040201b7812 */ /* 0x100fe200078ee219 */
[C---:B------:R-:W-:Y:S01]  /*3e00*/  IMAD.SHL.U32 R32, R0.reuse, 0x2, RZ ;  /* 0x0000000200207824 */ /* 0x040fe200078e00ff */
[----:B------:R-:W-:Y:S01]  /*3e10*/  IADD3 R29, RZ, -R26, -R25 ;  /* 0x8000001aff1d7210 */ /* 0x000fe20007ffe819 */
[----:B------:R-:W-:Y:S01]  /*3e20*/  UIMAD.WIDE.U32 UR6, UR5, -0x33333333, URZ ;  /* 0xcccccccd050678a5 */ /* 0x000fe2000f8e003f */
[----:B------:R-:W-:Y:S01]  /*3e30*/  LOP3.LUT R28, R0, 0x3, RZ, 0xc0, !PT ;  /* 0x00000003001c7812 */ /* 0x000fe200078ec0ff */
[----:B------:R-:W-:Y:S01]  /*3e40*/  USEL UR8, URZ, 0x1, !UP0 ;  /* 0x000000013f087887 */ /* 0x000fe2000c000000 */
[C---:B------:R-:W-:Y:S01]  /*3e50*/  LOP3.LUT R32, R37.reuse, 0x6, R32, 0xf8, !PT ;  /* 0x0000000625207812 */ /* 0x040fe200078ef820 */
[----:B------:R-:W-:Y:S01]  /*3e60*/  IMAD R29, R24, -0x40, R29 ;  /* 0xffffffc0181d7824 */ /* 0x000fe200078e021d */
[----:B-1----:R-:W-:Y:S01]  /*3e70*/  ISETP.GE.AND P0, PT, R37, R30, PT ;  /* 0x0000001e2500720c */ /* 0x002fe20003f06270 */
[----:B------:R-:W-:Y:S01]  /*3e80*/  IMAD R24, R35, UR10, RZ ;  /* 0x0000000a23187c24 */ /* 0x000fe2000f8e02ff */
[----:B------:R-:W-:Y:S01]  /*3e90*/  SHF.R.S32.HI R33, RZ, 0x1f, R32 ;  /* 0x0000001fff217819 */ /* 0x000fe20000011420 */
[----:B------:R-:W-:Y:S01]  /*3ea0*/  USHF.R.U32.HI UR6, URZ, 0x3, UR7 ;  /* 0x000000033f067899 */ /* 0x000fe20008011607 */
[C---:B------:R-:W-:Y:S01]  /*3eb0*/  ISETP.GE.OR P0, PT, R42.reuse, UR12, P0 ;  /* 0x0000000c2a007c0c */ /* 0x040fe20008706670 */
[----:B------:R-:W-:Y:S01]  /*3ec0*/  ULOP3.LUT UR4, UR4, UR8, URZ, 0x3c, !UPT ;  /* 0x0000000804047292 */ /* 0x000fe2000f8e3c3f */
[----:B------:R-:W-:Y:S01]  /*3ed0*/  IMAD.WIDE R8, R9, 0x100, RZ ;  /* 0x0000010009087825 */ /* 0x000fe200078e02ff */
[----:B------:R-:W-:Y:S01]  /*3ee0*/  UIMAD UR5, UR6, -0xa, UR5 ;  /* 0xfffffff6060578a4 */ /* 0x000fe2000f8e0205 */
[----:B------:R-:W-:Y:S01]  /*3ef0*/  IADD3 R42, -R42, UR12, R29 ;  /* 0x0000000c2a2a7c10 */ /* 0x000fe2000fffe11d */
[----:B------:R-:W-:Y:S01]  /*3f00*/  @UP1 ULOP3.LUT UR4, UR4, 0x1, UR6, 0x78, !UPT ;  /* 0x0000000104041892 */ /* 0x000fe2000f8e7806 */
[----:B------:R-:W-:Y:S01]  /*3f10*/  IMAD R31, R7, UR11, R24 ;  /* 0x0000000b071f7c24 */ /* 0x000fe2000f8e0218 */
[----:B------:R-:W-:Y:S01]  /*3f20*/  LOP3.LUT R45, R8, R27, R26, 0xfe, !PT ;  /* 0x0000001b082d7212 */ /* 0x000fe200078efe1a */
[----:B------:R-:W-:-:S02]  /*3f30*/  IMAD R28, R28, -0x2, R30 ;  /* 0xfffffffe1c1c7824 */ /* 0x000fc400078e021e */
[----:B------:R-:W-:-:S04]  /*3f40*/  IMAD.WIDE.U32 R24, R7, UR10, R32 ;  /* 0x0000000a07187c25 */ /* 0x000fc8000f8e0020 */
[----:B------:R-:W-:Y:S02]  /*3f50*/  IMAD.IADD R25, R25, 0x1, R31 ;  /* 0x0000000119197824 */ /* 0x000fe400078e021f */
[----:B------:R-:W-:Y:S02]  /*3f60*/  IMAD.IADD R37, R28, 0x1, -R37 ;  /* 0x000000011c257824 */ /* 0x000fe400078e0a25 */
[----:B------:R-:W-:Y:S01]  /*3f70*/  IMAD.MOV.U32 R36, RZ, RZ, -0x1 ;  /* 0xffffffffff247424 */ /* 0x000fe200078e00ff */
[----:B------:R-:W-:Y:S06]  /*3f80*/  @P0 BRA `(.L_x_38) ;  /* 0x0000005800440947 */ /* 0x000fec0003800000 */
[----:B------:R-:W0:Y:S01]  /*3f90*/  LDC.64 R38, c[0x0][0x5c8] ;  /* 0x00017200ff267b82 */ /* 0x000e220000000a00 */
[----:B------:R-:W-:Y:S01]  /*3fa0*/  ULDC.64 UR6, c[0x0][0x5c0] ;  /* 0x0001700000067ab9 */ /* 0x000fe20000000a00 */
[----:B------:R-:W-:Y:S01]  /*3fb0*/  BSSY B0, `(.L_x_38) ;  /* 0x000058e000007945 */ /* 0x000fe20003800000 */
[-C--:B0-----:R-:W-:Y:S01]  /*3fc0*/  IMAD R26, R9, R38.reuse, RZ ;  /* 0x00000026091a7224 */ /* 0x081fe200078e02ff */
[----:B------:R-:W-:Y:S01]  /*3fd0*/  SHF.L.U64.HI R34, R38, 0x3, R39 ;  /* 0x0000000326227819 */ /* 0x000fe20000010227 */
[----:B------:R-:W-:-:S04]  /*3fe0*/  IMAD.WIDE.U32 R30, R45, R38, R24 ;  /* 0x000000262d1e7225 */ /* 0x000fc800078e0018 */
[----:B------:R-:W-:Y:S01]  /*3ff0*/  IMAD R25, R45, R39, R26 ;  /* 0x000000272d197224 */ /* 0x000fe200078e021a */
[----:B------:R-:W-:Y:S01]  /*4000*/  IADD3 R24, P3, R30, UR6, RZ ;  /* 0x000000061e187c10 */ /* 0x000fe2000ff7e0ff */
[C---:B------:R-:W-:Y:S01]  /*4010*/  IMAD.SHL.U32 R29, R38.reuse, 0x8, RZ ;  /* 0x00000008261d7824 */ /* 0x040fe200078e00ff */
[----:B------:R-:W-:Y:S01]  /*4020*/  LEA R26, P2, R38, R30, 0x7 ;  /* 0x0000001e261a7211 */ /* 0x000fe200078438ff */
[----:B------:R-:W-:-:S03]  /*4030*/  IMAD.IADD R31, R31, 0x1, R25 ;  /* 0x000000011f1f7824 */ /* 0x000fc600078e0219 */
[----:B------:R-:W-:Y:S02]  /*4040*/  IADD3 R30, P1, P0, R30, UR6, R29 ;  /* 0x000000061e1e7c10 */ /* 0x000fe4000f83e01d */
[----:B------:R-:W-:Y:S02]  /*4050*/  IADD3.X R25, R31, UR7, RZ, P3, !PT ;  /* 0x000000071f197c10 */ /* 0x000fe40009ffe4ff */
[----:B---3-5:R-:W-:Y:S02]  /*4060*/  FSETP.NEU.AND P3, PT, R11, RZ, PT ;  /* 0x000000ff0b00720b */ /* 0x028fe40003f6d000 */
[----:B------:R-:W-:Y:S02]  /*4070*/  LEA.HI.X R27, R38, R31, R39, 0x7, P2 ;  /* 0x0000001f261b7211 */ /* 0x000fe400010f3c27 */
[C---:B------:R-:W-:Y:S02]  /*4080*/  IADD3 R28, P2, R26.reuse, UR6, RZ ;  /* 0x000000061a1c7c10 */ /* 0x040fe4000ff5e0ff */
[----:B------:R-:W-:-:S02]  /*4090*/  IADD3 R26, P5, P6, R26, UR6, R29 ;  /* 0x000000061a1a7c10 */ /* 0x000fc4000febe01d */
[----:B------:R-:W-:Y:S02]  /*40a0*/  IADD3.X R29, R27, UR7, RZ, P2, !PT ;  /* 0x000000071b1d7c10 */ /* 0x000fe400097fe4ff */
[--C-:B------:R-:W-:Y:S02]  /*40b0*/  IADD3.X R31, R31, UR7, R34.reuse, P1, P0 ;  /* 0x000000071f1f7c10 */ /* 0x100fe40008fe0422 */
[----:B------:R-:W-:Y:S01]  /*40c0*/  IADD3.X R27, R27, UR7, R34, P5, P6 ;  /* 0x000000071b1b7c10 */ /* 0x000fe2000afec422 */
[----:B------:R-:W-:Y:S06]  /*40d0*/  @!P3 BRA `(.L_x_39) ;  /* 0x0000004000dcb947 */ /* 0x000fec0003800000 */
[----:B------:R-:W-:Y:S01]  /*40e0*/  ULDC.64 UR6, c[0x0][0x5b8] ;  /* 0x00016e0000067ab9 */ /* 0x000fe20000000a00 */
[----:B------:R-:W-:Y:S01]  /*40f0*/  ISETP.GE.AND P3, PT, R42, 0x1, PT ;  /* 0x000000012a00780c */ /* 0x000fe20003f66270 */
[----:B------:R-:W-:Y:S01]  /*4100*/  IMAD R38, R35, UR6, RZ ;  /* 0x0000000623267c24 */ /* 0x000fe2000f8e02ff */
[----:B------:R-:W-:Y:S01]  /*4110*/  ULDC.64 UR10, c[0x0][0x5a8] ;  /* 0x00016a00000a7ab9 */ /* 0x000fe20000000a00 */
[----:B------:R-:W-:Y:S01]  /*4120*/  IMAD.WIDE.U32 R34, R7, UR6, R32 ;  /* 0x0000000607227c25 */ /* 0x000fe2000f8e0020 */
[----:B------:R-:W-:Y:S01]  /*4130*/  ISETP.LT.OR P1, PT, R37, 0x1, !P3 ;  /* 0x000000012500780c */ /* 0x000fe20005f21670 */
[----:B------:R-:W-:Y:S02]  /*4140*/  BSSY B1, `(.L_x_40) ;  /* 0x000000c000017945 */ /* 0x000fe40003800000 */
[----:B------:R-:W-:Y:S01]  /*4150*/  IMAD R7, R7, UR7, R38 ;  /* 0x0000000707077c24 */ /* 0x000fe2000f8e0226 */
[----:B------:R-:W-:-:S03]  /*4160*/  ULDC.64 UR6, c[0x0][0x5b0] ;  /* 0x00016c0000067ab9 */ /* 0x000fc60000000a00 */
[----:B------:R-:W-:Y:S02]  /*4170*/  IMAD.IADD R35, R35, 0x1, R7 ;  /* 0x0000000123237824 */ /* 0x000fe400078e0207 */
[----:B------:R-:W-:Y:S02]  /*4180*/  IMAD R7, R9, UR6, RZ ;  /* 0x0000000609077c24 */ /* 0x000fe4000f8e02ff */
[----:B------:R-:W-:-:S04]  /*4190*/  IMAD.WIDE.U32 R32, R45, UR6, R34 ;  /* 0x000000062d207c25 */ /* 0x000fc8000f8e0022 */
[----:B------:R-:W-:Y:S01]  /*41a0*/  IMAD R7, R45, UR7, R7 ;  /* 0x000000072d077c24 */ /* 0x000fe2000f8e0207 */
[----:B------:R-:W-:-:S04]  /*41b0*/  IADD3 R32, P0, R32, UR10, RZ ;  /* 0x0000000a20207c10 */ /* 0x000fc8000ff1e0ff */
[--C-:B------:R-:W-:Y:S02]  /*41c0*/  IADD3.X R33, R33, UR11, R7.reuse, P0, !PT ;  /* 0x0000000b21217c10 */ /* 0x100fe400087fe407 */
[----:B------:R-:W-:Y:S01]  /*41d0*/  PRMT R7, RZ, 0x7610, R7 ;  /* 0x00007610ff077816 */ /* 0x000fe20000000007 */
[----:B------:R-:W-:Y:S06]  /*41e0*/  @P1 BRA `(.L_x_41) ;  /* 0x0000000000041947 */ /* 0x000fec0003800000 */
[----:B------:R0:W5:Y:S02]  /*41f0*/  LDG.E.U8 R7, desc[UR32][R32.64] ;  /* 0x0000002020077981 */ /* 0x000164000c1e1100 */
.L_x_41:
[----:B------:R-:W-:Y:S05]  /*4200*/  BSYNC B1 ;  /* 0x0000000000017941 */ /* 0x000fea0003800000 */
.L_x_40:
[----:B-----5:R-:W-:Y:S01]  /*4210*/  LOP3.LUT R7, R7, 0xff, RZ, 0xc0, !PT ;  /* 0x000000ff07077812 */ /* 0x020fe200078ec0ff */
[----:B------:R-:W-:Y:S01]  /*4220*/  BSSY B1, `(.L_x_42) ;  /* 0x000000b000017945 */ /* 0x000fe20003800000 */
[----:B------:R-:W-:Y:S02]  /*4230*/  ISETP.LT.OR P0, PT, R37, 0x2, !P3 ;  /* 0x000000022500780c */ /* 0x000fe40005f01670 */
[----:B------:R-:W-:-:S05]  /*4240*/  F2FP.F16.E4M3.UNPACK_B R7, R7 ;  /* 0x00000007ff07723e */ /* 0x000fca00020006ff */
[----:B------:R-:W-:Y:S01]  /*4250*/  HADD2.F32 R38, -RZ, R7.H0_H0 ;  /* 0x20000007ff267230 */ /* 0x000fe20000004100 */
[----:B------:R-:W-:-:S04]  /*4260*/  PRMT R7, RZ, 0x7610, R7 ;  /* 0x00007610ff077816 */ /* 0x000fc80000000007 */
[----:B------:R-:W-:-:S04]  /*4270*/  FMUL R38, R38, R11 ;  /* 0x0000000b26267220 */ /* 0x000fc80000400000 */
[----:B--2---:R-:W-:-:S05]  /*4280*/  FFMA R38, R171, R10, R38 ;  /* 0x0000000aab267223 */ /* 0x004fca0000000026 */
[----:B------:R-:W-:-:S05]  /*4290*/  F2FP.SATFINITE.E4M3.F32.PACK_AB_MERGE_C R39, RZ, R38, RZ ;  /* 0x00000026ff27723e */ /* 0x000fca00048070ff */
[----:B------:R1:W-:Y:S01]  /*42a0*/  @!P1 STG.E.U8 desc[UR32][R24.64], R39 ;  /* 0x0000002718009986 */ /* 0x0003e2000c101120 */
[----:B------:R-:W-:Y:S05]  /*42b0*/  @P0 BRA `(.L_x_43) ;  /* 0x0000000000040947 */ /* 0x000fea0003800000 */
[----:B------:R2:W5:Y:S02]  /*42c0*/  LDG.E.U8 R7, desc[UR32][R32.64+0x1] ;  /* 0x0000012020077981 */ /* 0x000564000c1e1100 */
.L_x_43:
[----:B------:R-:W-:Y:S05]  /*42d0*/  BSYNC B1 ;  /* 0x0000000000017941 */ /* 0x000fea0003800000 */
.L_x_42:
[----:B-----5:R-:W-:Y:S01]  /*42e0*/  LOP3.LUT R7, R7, 0xff, RZ, 0xc0, !PT ;  /* 0x000000ff07077812 */ /* 0x020fe200078ec0ff */
[----:B------:R-:W-:Y:S01]  /*42f0*/  BSSY B1, `(.L_x_44) ;  /* 0x0000013000017945 */ /* 0x000fe20003800000 */
[----:B------:R-:W-:Y:S02]  /*4300*/  IADD3 R41, P1, R45, 0x8, RZ ;  /* 0x000000082d297810 */ /* 0x000fe40007f3e0ff */
[----:B------:R-:W-:Y:S02]  /*4310*/  F2FP.F16.E4M3.UNPACK_B R7, R7 ;  /* 0x00000007ff07723e */ /* 0x000fe400020006ff */
[----:B------:R-:W-:Y:S01]  /*4320*/  ISETP.GE.AND P2, PT, R42, 0x9, PT ;  /* 0x000000092a00780c */ /* 0x000fe20003f46270 */
[----:B-1----:R-:W-:Y:S02]  /*4330*/  IMAD.X R39, RZ, RZ, R9, P1 ;  /* 0x000000ffff277224 */ /* 0x002fe400008e0609 */
[----:B------:R-:W-:Y:S01]  /*4340*/  HADD2.F32 R38, -RZ, R7.H0_H0 ;  /* 0x20000007ff267230 */ /* 0x000fe20000004100 */
[----:B------:R-:W-:Y:S01]  /*4350*/  ISETP.LT.OR P5, PT, R37, 0x1, !P2 ;  /* 0x000000012500780c */ /* 0x000fe200057a1670 */
[----:B------:R-:W-:-:S03]  /*4360*/  IMAD R40, R39, UR6, RZ ;  /* 0x0000000627287c24 */ /* 0x000fc6000f8e02ff */
[----:B------:R-:W-:Y:S01]  /*4370*/  FMUL R7, R38, R11 ;  /* 0x0000000b26077220 */ /* 0x000fe20000400000 */
[----:B------:R-:W-:-:S04]  /*4380*/  IMAD.WIDE.U32 R38, R41, UR6, R34 ;  /* 0x0000000629267c25 */ /* 0x000fc8000f8e0022 */
[----:B------:R-:W-:Y:S01]  /*4390*/  FFMA R7, R170, R10, R7 ;  /* 0x0000000aaa077223 */ /* 0x000fe20000000007 */
[----:B------:R-:W-:Y:S01]  /*43a0*/  IMAD R41, R41, UR7, R40 ;  /* 0x0000000729297c24 */ /* 0x000fe2000f8e0228 */
[----:B------:R-:W-:-:S03]  /*43b0*/  IADD3 R38, P1, R38, UR10, RZ ;  /* 0x0000000a26267c10 */ /* 0x000fc6000ff3e0ff */
[----:B------:R-:W-:Y:S02]  /*43c0*/  F2FP.SATFINITE.E4M3.F32.PACK_AB_MERGE_C R43, RZ, R7, RZ ;  /* 0x00000007ff2b723e */ /* 0x000fe400048070ff */
[----:B------:R-:W-:Y:S02]  /*43d0*/  IADD3.X R39, R39, UR11, R41, P1, !PT ;  /* 0x0000000b27277c10 */ /* 0x000fe40008ffe429 */
[----:B------:R-:W-:Y:S01]  /*43e0*/  PRMT R7, RZ, 0x7610, R7 ;  /* 0x00007610ff077816 */ /* 0x000fe20000000007 */
[----:B------:R1:W-:Y:S01]  /*43f0*/  @!P0 STG.E.U8 desc[UR32][R24.64+0x1], R43 ;  /* 0x0000012b18008986 */ /* 0x0003e2000c101120 */
[----:B------:R-:W-:Y:S05]  /*4400*/  @P5 BRA `(.L_x_45) ;  /* 0x0000000000045947 */ /* 0x000fea0003800000 */
[----:B------:R3:W5:Y:S02]  /*4410*/  LDG.E.U8 R7, desc[UR32][R38.64] ;  /* 0x0000002026077981 */ /* 0x000764000c1e1100 */
.L_x_45:
[----:B------:R-:W-:Y:S05]  /*4420*/  BSYNC B1 ;  /* 0x0000000000017941 */ /* 0x000fea0003800000 */
.L_x_44:
[----:B-----5:R-:W-:Y:S01]  /*4430*/  LOP3.LUT R7, R7, 0xff, RZ, 0xc0, !PT ;  /* 0x000000ff07077812 */ /* 0x020fe200078ec0ff */
[----:B------:R-:W-:Y:S01]  /*4440*/  BSSY B1, `(.L_x_46) ;  /* 0x000000b000017945 */ /* 0x000fe20003800000 */
[----:B------:R-:W-:Y:S02]  /*4450*/  ISETP.LT.OR P0, PT, R37, 0x2, !P2 ;  /* 0x000000022500780c */ /* 0x000fe40005701670 */
[----:B------:R-:W-:-:S05]  /*4460*/  F2FP.F16.E4M3.UNPACK_B R7, R7 ;  /* 0x00000007ff07723e */ /* 0x000fca00020006ff */
[----:B------:R-:W-:Y:S01]  /*4470*/  HADD2.F32 R40, -RZ, R7.H0_H0 ;  /* 0x20000007ff287230 */ /* 0x000fe20000004100 */
[----:B------:R-:W-:-:S04]  /*4480*/  PRMT R7, RZ, 0x7610, R7 ;  /* 0x00007610ff077816 */ /* 0x000fc80000000007 */
[----:B------:R-:W-:-:S04]  /*4490*/  FMUL R40, R40, R11 ;  /* 0x0000000b28287220 */ /* 0x000fc80000400000 */
[----:B------:R-:W-:-:S05]  /*44a0*/  FFMA R40, R169, R10, R40 ;  /* 0x0000000aa9287223 */ /* 0x000fca0000000028 */
[----:B------:R-:W-:-:S05]  /*44b0*/  F2FP.SATFINITE.E4M3.F32.PACK_AB_MERGE_C R41, RZ, R40, RZ ;  /* 0x00000028ff29723e */ /* 0x000fca00048070ff */
[----:B------:R4:W-:Y:S01]  /*44c0*/  @!P5 STG.E.U8 desc[UR32][R30.64], R41 ;  /* 0x000000291e00d986 */ /* 0x0009e2000c101120 */
[----:B------:R-:W-:Y:S05]  /*44d0*/  @P0 BRA `(.L_x_47) ;  /* 0x0000000000040947 */ /* 0x000fea0003800000 */
[----:B------:R0:W5:Y:S02]  /*44e0*/  LDG.E.U8 R7, desc[UR32][R38.64+0x1] ;  /* 0x0000012026077981 */ /* 0x000164000c1e1100 */
.L_x_47:
[----:B------:R-:W-:Y:S05]  /*44f0*/  BSYNC B1 ;  /* 0x0000000000017941 */ /* 0x000fea0003800000 */
.L_x_46:
[----:B-----5:R-:W-:Y:S01]  /*4500*/  LOP3.LUT R7, R7, 0xff, RZ, 0xc0, !PT ;  /* 0x000000ff07077812 */ /* 0x020fe200078ec0ff */
[----:B------:R-:W-:Y:S01]  /*4510*/  BSSY B1, `(.L_x_48) ;  /* 0x000000b000017945 */ /* 0x000fe20003800000 */
[----:B------:R-:W-:Y:S02]  /*4520*/  ISETP.LT.OR P1, PT, R37, 0x9, !P3 ;  /* 0x000000092500780c */ /* 0x000fe40005f21670 */
[----:B------:R-:W-:-:S05]  /*4530*/  F2FP.F16.E4M3.UNPACK_B R7, R7 ;  /* 0x00000007ff07723e */ /* 0x000fca00020006ff */
[----:B------:R-:W-:-:S05]  /*4540*/  HADD2.F32 R40, -RZ, R7.H0_H0 ;  /* 0x20000007ff287230 */ /* 0x000fca0000004100 */
[----:B------:R-:W-:-:S04]  /*4550*/  FMUL R7, R40, R11 ;  /* 0x0000000b28077220 */ /* 0x000fc80000400000 */
[----:B------:R-:W-:-:S05]  /*4560*/  FFMA R7, R168, R10, R7 ;  /* 0x0000000aa8077223 */ /* 0x000fca0000000007 */
[----:B----4-:R-:W-:Y:S02]  /*4570*/  F2FP.SATFINITE.E4M3.F32.PACK_AB_MERGE_C R41, RZ, R7, RZ ;  /* 0x00000007ff29723e */ /* 0x010fe400048070ff */
[----:B------:R-:W-:-:S03]  /*4580*/  PRMT R7, RZ, 0x7610, R7 ;  /* 0x00007610ff077816 */ /* 0x000fc60000000007 */
[----:B------:R4:W-:Y:S01]  /*4590*/  @!P0 STG.E.U8 desc[UR32][R30.64+0x1], R41 ;  /* 0x000001291e008986 */ /* 0x0009e2000c101120 */
[----:B------:R-:W-:Y:S05]  /*45a0*/  @P1 BRA `(.L_x_49) ;  /* 0x0000000000041947 */ /* 0x000fea0003800000 */
[----:B------:R0:W5:Y:S02]  /*45b0*/  LDG.E.U8 R7, desc[UR32][R32.64+0x8] ;  /* 0x0000082020077981 */ /* 0x000164000c1e1100 */
.L_x_49:
[----:B------:R-:W-:Y:S05]  /*45c0*/  BSYNC B1 ;  /* 0x0000000000017941 */ /* 0x000fea0003800000 */
.L_x_48:
        /* <DEDUP_REMOVED lines=8> */
[----:B----4-:R-:W-:-:S05]  /*4650*/  F2FP.SATFINITE.E4M3.F32.PACK_AB_MERGE_C R41, RZ, R40, RZ ;  /* 0x00000028ff29723e */ /* 0x010fca00048070ff */
[----:B------:R4:W-:Y:S01]  /*4660*/  @!P1 STG.E.U8 desc[UR32][R24.64+0x8], R41 ;  /* 0x0000082918009986 */ /* 0x0009e2000c101120 */
[----:B------:R-:W-:Y:S05]  /*4670*/  @P0 BRA `(.L_x_51) ;  /* 0x0000000000040947 */ /* 0x000fea0003800000 */
[----:B------:R0:W5:Y:S02]  /*4680*/  LDG.E.U8 R7, desc[UR32][R32.64+0x9] ;  /* 0x0000092020077981 */ /* 0x000164000c1e1100 */
.L_x_51:
[----:B------:R-:W-:Y:S05]  /*4690*/  BSYNC B1 ;  /* 0x0000000000017941 */ /* 0x000fea0003800000 */
.L_x_50:
        /* <DEDUP_REMOVED lines=12> */
.L_x_53:
[----:B------:R-:W-:Y:S05]  /*4760*/  BSYNC B1 ;  /* 0x0000000000017941 */ /* 0x000fea0003800000 */
.L_x_52:
        /* <DEDUP_REMOVED lines=12> */
.L_x_55:
[----:B------:R-:W-:Y:S05]  /*4830*/  BSYNC B1 ;  /* 0x0000000000017941 */ /* 0x000fea0003800000 */
.L_x_54:
[----:B-----5:R-:W-:Y:S01]  /*4840*/  LOP3.LUT R7, R7, 0xff, RZ, 0xc0, !PT ;  /* 0x000000ff07077812 */ /* 0x020fe200078ec0ff */
[----:B------:R-:W-:Y:S01]  /*4850*/  BSSY B1, `(.L_x_56) ;  /* 0x0000013000017945 */ /* 0x000fe20003800000 */
[----:B-1----:R-:W-:Y:S02]  /*4860*/  IADD3 R43, P0, R45, 0x80, RZ ;  /* 0x000000802d2b7810 */ /* 0x002fe40007f1e0ff */
[----:B------:R-:W-:Y:S02]  /*4870*/  F2FP.F16.E4M3.UNPACK_B R7, R7 ;  /* 0x00000007ff07723e */ /* 0x000fe400020006ff */
[----:B------:R-:W-:Y:S01]  /*4880*/  ISETP.GE.AND P1, PT, R42, 0x81, PT ;  /* 0x000000812a00780c */ /* 0x000fe20003f26270 */
[----:B----4-:R-:W-:Y:S02]  /*4890*/  IMAD.X R41, RZ, RZ, R9, P0 ;  /* 0x000000ffff297224 */ /* 0x010fe400000e0609 */
        /* <DEDUP_REMOVED lines=14> */
.L_x_57:
[----:B------:R-:W-:Y:S05]  /*4980*/  BSYNC B1 ;  /* 0x0000000000017941 */ /* 0x000fea0003800000 */
.L_x_56:
        /* <DEDUP_REMOVED lines=12> */
.L_x_59:
[----:B------:R-:W-:Y:S05]  /*4a50*/  BSYNC B1 ;  /* 0x0000000000017941 */ /* 0x000fea0003800000 */
.L_x_58:
[----:B-----5:R-:W-:Y:S01]  /*4a60*/  LOP3.LUT R7, R7, 0xff, RZ, 0xc0, !PT ;  /* 0x000000ff07077812 */ /* 0x020fe200078ec0ff */
[----:B------:R-:W-:Y:S01]  /*4a70*/  BSSY B1, `(.L_x_60) ;  /* 0x0000013000017945 */ /* 0x000fe20003800000 */
[----:B0-----:R-:W-:Y:S02]  /*4a80*/  IADD3 R43, P0, R45, 0x88, RZ ;  /* 0x000000882d2b7810 */ /* 0x001fe40007f1e0ff */
[----:B------:R-:W-:-:S03]  /*4a90*/  F2FP.F16.E4M3.UNPACK_B R7, R7 ;  /* 0x00000007ff07723e */ /* 0x000fc600020006ff */
[----:B------:R-:W-:-:S04]  /*4aa0*/  IMAD.WIDE.U32 R34, R43, UR6, R34 ;  /* 0x000000062b227c25 */ /* 0x000fc8000f8e0022 */
[----:B------:R-:W-:-:S05]  /*4ab0*/  HADD2.F32 R8, -RZ, R7.H0_H0 ;  /* 0x20000007ff087230 */ /* 0x000fca0000004100 */
[----:B------:R-:W-:Y:S01]  /*4ac0*/  FMUL R7, R8, R11 ;  /* 0x0000000b08077220 */ /* 0x000fe20000400000 */
[----:B------:R-:W-:Y:S01]  /*4ad0*/  IMAD.X R8, RZ, RZ, R9, P0 ;  /* 0x000000ffff087224 */ /* 0x000fe200000e0609 */
[----:B------:R-:W-:Y:S02]  /*4ae0*/  ISETP.GE.AND P0, PT, R42, 0x89, PT ;  /* 0x000000892a00780c */ /* 0x000fe40003f06270 */
[----:B------:R-:W-:Y:S01]  /*4af0*/  FFMA R7, R162, R10, R7 ;  /* 0x0000000aa2077223 */ /* 0x000fe20000000007 */
[----:B------:R-:W-:-:S04]  /*4b00*/  IMAD R8, R8, UR6, RZ ;  /* 0x0000000608087c24 */ /* 0x000fc8000f8e02ff */
[----:B------:R-:W-:Y:S01]  /*4b10*/  F2FP.SATFINITE.E4M3.F32.PACK_AB_MERGE_C R45, RZ, R7, RZ ;  /* 0x00000007ff2d723e */ /* 0x000fe200048070ff */
[----:B------:R-:W-:Y:S01]  /*4b20*/  IMAD R43, R43, UR7, R8 ;  /* 0x000000072b2b7c24 */ /* 0x000fe2000f8e0208 */
[----:B------:R-:W-:Y:S02]  /*4b30*/  IADD3 R8, P6, R34, UR10, RZ ;  /* 0x0000000a22087c10 */ /* 0x000fe4000ffde0ff */
[----:B------:R-:W-:Y:S01]  /*4b40*/  PRMT R7, RZ, 0x7610, R7 ;  /* 0x00007610ff077816 */ /* 0x000fe20000000007 */
[----:B------:R0:W-:Y:S01]  /*4b50*/  @!P5 STG.E.U8 desc[UR32][R28.64+0x1], R45 ;  /* 0x0000012d1c00d986 */ /* 0x0001e2000c101120 */
[----:B------:R-:W-:Y:S02]  /*4b60*/  ISETP.LT.OR P5, PT, R37, 0x1, !P0 ;  /* 0x000000012500780c */ /* 0x000fe400047a1670 */
[----:B------:R-:W-:-:S11]  /*4b70*/  IADD3.X R9, R35, UR11, R43, P6, !PT ;  /* 0x0000000b23097c10 */ /* 0x000fd6000b7fe42b */
[----:B0-----:R-:W-:Y:S05]  /*4b80*/  @P5 BRA `(.L_x_61) ;  /* 0x0000000000045947 */ /* 0x001fea0003800000 */
[----:B------:R0:W5:Y:S02]  /*4b90*/  LDG.E.U8 R7, desc[UR32][R8.64] ;  /* 0x0000002008077981 */ /* 0x000164000c1e1100 */
.L_x_61:
[----:B------:R-:W-:Y:S05]  /*4ba0*/  BSYNC B1 ;  /* 0x0000000000017941 */ /* 0x000fea0003800000 */
.L_x_60:
        /* <DEDUP_REMOVED lines=12> */
.L_x_63:
[----:B------:R-:W-:Y:S05]  /*4c70*/  BSYNC B1 ;  /* 0x0000000000017941 */ /* 0x000fea0003800000 */
.L_x_62:
[----:B-----5:R-:W-:Y:S01]  /*4c80*/  LOP3.LUT R7, R7, 0xff, RZ, 0xc0, !PT ;  /* 0x000000ff07077812 */ /* 0x020fe200078ec0ff */
[----:B------:R-:W-:Y:S01]  /*4c90*/  BSSY B1, `(.L_x_64) ;  /* 0x000000b000017945 */ /* 0x000fe20003800000 */
[----:B------:R-:W-:Y:S02]  /*4ca0*/  ISETP.LT.OR P5, PT, R37, 0x9, !P1 ;  /* 0x000000092500780c */ /* 0x000fe40004fa1670 */
[----:B------:R-:W-:-:S05]  /*4cb0*/  F2FP.F16.E4M3.UNPACK_B R7, R7 ;  /* 0x00000007ff07723e */ /* 0x000fca00020006ff */
[----:B------:R-:W-:-:S05]  /*4cc0*/  HADD2.F32 R34, -RZ, R7.H0_H0 ;  /* 0x20000007ff227230 */ /* 0x000fca0000004100 */
[----:B------:R-:W-:-:S04]  /*4cd0*/  FMUL R7, R34, R11 ;  /* 0x0000000b22077220 */ /* 0x000fc80000400000 */
[----:B------:R-:W-:-:S05]  /*4ce0*/  FFMA R7, R160, R10, R7 ;  /* 0x0000000aa0077223 */ /* 0x000fca0000000007 */
[----:B0-----:R-:W-:Y:S02]  /*4cf0*/  F2FP.SATFINITE.E4M3.F32.PACK_AB_MERGE_C R35, RZ, R7, RZ ;  /* 0x00000007ff23723e */ /* 0x001fe400048070ff */
[----:B------:R-:W-:-:S03]  /*4d00*/  PRMT R7, RZ, 0x7610, R7 ;  /* 0x00007610ff077816 */ /* 0x000fc60000000007 */
[----:B------:R0:W-:Y:S01]  /*4d10*/  @!P6 STG.E.U8 desc[UR32][R26.64+0x1], R35 ;  /* 0x000001231a00e986 */ /* 0x0001e2000c101120 */
[----:B------:R-:W-:Y:S05]  /*4d20*/  @P5 BRA `(.L_x_65) ;  /* 0x0000000000045947 */ /* 0x000fea0003800000 */
[----:B------:R0:W5:Y:S02]  /*4d30*/  LDG.E.U8 R7, desc[UR32][R40.64+0x8] ;  /* 0x0000082028077981 */ /* 0x000164000c1e1100 */
.L_x_65:
[----:B------:R-:W-:Y:S05]  /*4d40*/  BSYNC B1 ;  /* 0x0000000000017941 */ /* 0x000fea0003800000 */
.L_x_64:
        /* <DEDUP_REMOVED lines=8> */
[----:B0-----:R-:W-:-:S05]  /*4dd0*/  F2FP.SATFINITE.E4M3.F32.PACK_AB_MERGE_C R35, RZ, R34, RZ ;  /* 0x00000022ff23723e */ /* 0x001fca00048070ff */
[----:B------:R0:W-:Y:S01]  /*4de0*/  @!P5 STG.E.U8 desc[UR32][R28.64+0x8], R35 ;  /* 0x000008231c00d986 */ /* 0x0001e2000c101120 */
[----:B------:R-:W-:Y:S05]  /*4df0*/  @P6 BRA `(.L_x_67) ;  /* 0x0000000000046947 */ /* 0x000fea0003800000 */
[----:B------:R0:W5:Y:S02]  /*4e00*/  LDG.E.U8 R7, desc[UR32][R40.64+0x9] ;  /* 0x0000092028077981 */ /* 0x000164000c1e1100 */
.L_x_67:
[----:B------:R-:W-:Y:S05]  /*4e10*/  BSYNC B1 ;  /* 0x0000000000017941 */ /* 0x000fea0003800000 */
.L_x_66:
        /* <DEDUP_REMOVED lines=12> */
.L_x_69:
[----:B------:R-:W-:Y:S05]  /*4ee0*/  BSYNC B1 ;  /* 0x0000000000017941 */ /* 0x000fea0003800000 */
.L_x_68:
        /* <DEDUP_REMOVED lines=12> */
.L_x_71:
[----:B------:R-:W-:Y:S05]  /*4fb0*/  BSYNC B1 ;  /* 0x0000000000017941 */ /* 0x000fea0003800000 */
.L_x_70:
        /* <DEDUP_REMOVED lines=12> */
.L_x_73:
[----:B------:R-:W-:Y:S05]  /*5080*/  BSYNC B1 ;  /* 0x0000000000017941 */ /* 0x000fea0003800000 */
.L_x_72:
        /* <DEDUP_REMOVED lines=12> */
.L_x_75:
[----:B------:R-:W-:Y:S05]  /*5150*/  BSYNC B1 ;  /* 0x0000000000017941 */ /* 0x000fea0003800000 */
.L_x_74:
        /* <DEDUP_REMOVED lines=12> */
.L_x_77:
[----:B------:R-:W-:Y:S05]  /*5220*/  BSYNC B1 ;  /* 0x0000000000017941 */ /* 0x000fea0003800000 */
.L_x_76:
        /* <DEDUP_REMOVED lines=12> */
.L_x_79:
[----:B------:R-:W-:Y:S05]  /*52f0*/  BSYNC B1 ;  /* 0x0000000000017941 */ /* 0x000fea0003800000 */
.L_x_78:
        /* <DEDUP_REMOVED lines=12> */
.L_x_81:
[----:B------:R-:W-:Y:S05]  /*53c0*/  BSYNC B1 ;  /* 0x0000000000017941 */ /* 0x000fea0003800000 */
.L_x_80:
        /* <DEDUP_REMOVED lines=12> */
.L_x_83:
[----:B------:R-:W-:Y:S05]  /*5490*/  BSYNC B1 ;  /* 0x0000000000017941 */ /* 0x000fea0003800000 */
.L_x_82:
        /* <DEDUP_REMOVED lines=12> */
.L_x_85:
[----:B------:R-:W-:Y:S05]  /*5560*/  BSYNC B1 ;  /* 0x0000000000017941 */ /* 0x000fea0003800000 */
.L_x_84:
        /* <DEDUP_REMOVED lines=12> */
.L_x_87:
[----:B------:R-:W-:Y:S05]  /*5630*/  BSYNC B1 ;  /* 0x0000000000017941 */ /* 0x000fea0003800000 */
.L_x_86:
        /* <DEDUP_REMOVED lines=12> */
.L_x_89:
[----:B------:R-:W-:Y:S05]  /*5700*/  BSYNC B1 ;  /* 0x0000000000017941 */ /* 0x000fea0003800000 */
.L_x_88:
        /* <DEDUP_REMOVED lines=12> */
.L_x_91:
[----:B------:R-:W-:Y:S05]  /*57d0*/  BSYNC B1 ;  /* 0x0000000000017941 */ /* 0x000fea0003800000 */
.L_x_90:
        /* <DEDUP_REMOVED lines=12> */
.L_x_93:
[----:B------:R-:W-:Y:S05]  /*58a0*/  BSYNC B1 ;  /* 0x0000000000017941 */ /* 0x000fea0003800000 */
.L_x_92:
        /* <DEDUP_REMOVED lines=12> */
.L_x_95:
[----:B------:R-:W-:Y:S05]  /*5970*/  BSYNC B1 ;  /* 0x0000000000017941 */ /* 0x000fea0003800000 */
.L_x_94:
        /* <DEDUP_REMOVED lines=12> */
.L_x_97:
[----:B------:R-:W-:Y:S05]  /*5a40*/  BSYNC B1 ;  /* 0x0000000000017941 */ /* 0x000fea0003800000 */
.L_x_96:
        /* <DEDUP_REMOVED lines=12> */
.L_x_99:
[----:B------:R-:W-:Y:S05]  /*5b10*/  BSYNC B1 ;  /* 0x0000000000017941 */ /* 0x000fea0003800000 */
.L_x_98:
        /* <DEDUP_REMOVED lines=12> */
.L_x_101:
[----:B------:R-:W-:Y:S05]  /*5be0*/  BSYNC B1 ;  /* 0x0000000000017941 */ /* 0x000fea0003800000 */
.L_x_100:
        /* <DEDUP_REMOVED lines=12> */
.L_x_103:
[----:B------:R-:W-:Y:S05]  /*5cb0*/  BSYNC B1 ;  /* 0x0000000000017941 */ /* 0x000fea0003800000 */
.L_x_102:
        /* <DEDUP_REMOVED lines=12> */
.L_x_105:
[----:B------:R-:W-:Y:S05]  /*5d80*/  BSYNC B1 ;  /* 0x0000000000017941 */ /* 0x000fea0003800000 */
.L_x_104:
        /* <DEDUP_REMOVED lines=12> */
.L_x_107:
[----:B------:R-:W-:Y:S05]  /*5e50*/  BSYNC B1 ;  /* 0x0000000000017941 */ /* 0x000fea0003800000 */
.L_x_106:
        /* <DEDUP_REMOVED lines=12> */
.L_x_109:
[----:B------:R-:W-:Y:S05]  /*5f20*/  BSYNC B1 ;  /* 0x0000000000017941 */ /* 0x000fea0003800000 */
.L_x_108:
        /* <DEDUP_REMOVED lines=12> */
.L_x_111:
[----:B------:R-:W-:Y:S05]  /*5ff0*/  BSYNC B1 ;  /* 0x0000000000017941 */ /* 0x000fea0003800000 */
.L_x_110:
        /* <DEDUP_REMOVED lines=12> */
.L_x_113:
[----:B------:R-:W-:Y:S05]  /*60c0*/  BSYNC B1 ;  /* 0x0000000000017941 */ /* 0x000fea0003800000 */
.L_x_112:
        /* <DEDUP_REMOVED lines=12> */
.L_x_115:
[----:B------:R-:W-:Y:S05]  /*6190*/  BSYNC B1 ;  /* 0x0000000000017941 */ /* 0x000fea0003800000 */
.L_x_114:
        /* <DEDUP_REMOVED lines=12> */
.L_x_117:
[----:B------:R-:W-:Y:S05]  /*6260*/  BSYNC B1 ;  /* 0x0000000000017941 */ /* 0x000fea0003800000 */
.L_x_116:
        /* <DEDUP_REMOVED lines=12> */
.L_x_119:
[----:B------:R-:W-:Y:S05]  /*6330*/  BSYNC B1 ;  /* 0x0000000000017941 */ /* 0x000fea0003800000 */
.L_x_118:
        /* <DEDUP_REMOVED lines=12> */
.L_x_121:
[----:B------:R-:W-:Y:S05]  /*6400*/  BSYNC B1 ;  /* 0x0000000000017941 */ /* 0x000fea0003800000 */
.L_x_120:
        /* <DEDUP_REMOVED lines=12> */
.L_x_123:
[----:B------:R-:W-:Y:S05]  /*64d0*/  BSYNC B1 ;  /* 0x0000000000017941 */ /* 0x000fea0003800000 */
.L_x_122:
        /* <DEDUP_REMOVED lines=12> */
.L_x_125:
[----:B------:R-:W-:Y:S05]  /*65a0*/  BSYNC B1 ;  /* 0x0000000000017941 */ /* 0x000fea0003800000 */
.L_x_124:
        /* <DEDUP_REMOVED lines=12> */
.L_x_127:
[----:B------:R-:W-:Y:S05]  /*6670*/  BSYNC B1 ;  /* 0x0000000000017941 */ /* 0x000fea0003800000 */
.L_x_126:
        /* <DEDUP_REMOVED lines=12> */
.L_x_129:
[----:B------:R-:W-:Y:S05]  /*6740*/  BSYNC B1 ;  /* 0x0000000000017941 */ /* 0x000fea0003800000 */
.L_x_128:
        /* <DEDUP_REMOVED lines=12> */
.L_x_131:
[----:B------:R-:W-:Y:S05]  /*6810*/  BSYNC B1 ;  /* 0x0000000000017941 */ /* 0x000fea0003800000 */
.L_x_130:
        /* <DEDUP_REMOVED lines=12> */
.L_x_133:
[----:B------:R-:W-:Y:S05]  /*68e0*/  BSYNC B1 ;  /* 0x0000000000017941 */ /* 0x000fea0003800000 */
.L_x_132:
        /* <DEDUP_REMOVED lines=12> */
.L_x_135:
[----:B------:R-:W-:Y:S05]  /*69b0*/  BSYNC B1 ;  /* 0x0000000000017941 */ /* 0x000fea0003800000 */
.L_x_134:
        /* <DEDUP_REMOVED lines=12> */
.L_x_137:
[----:B------:R-:W-:Y:S05]  /*6a80*/  BSYNC B1 ;  /* 0x0000000000017941 */ /* 0x000fea0003800000 */
.L_x_136:
        /* <DEDUP_REMOVED lines=12> */
.L_x_139:
[----:B------:R-:W-:Y:S05]  /*6b50*/  BSYNC B1 ;  /* 0x0000000000017941 */ /* 0x000fea0003800000 */
.L_x_138:
        /* <DEDUP_REMOVED lines=12> */
.L_x_141:
[----:B------:R-:W-:Y:S05]  /*6c20*/  BSYNC B1 ;  /* 0x0000000000017941 */ /* 0x000fea0003800000 */
.L_x_140:
        /* <DEDUP_REMOVED lines=12> */
.L_x_143:
[----:B------:R-:W-:Y:S05]  /*6cf0*/  BSYNC B1 ;  /* 0x0000000000017941 */ /* 0x000fea0003800000 */
.L_x_142:
        /* <DEDUP_REMOVED lines=12> */
.L_x_145:
[----:B------:R-:W-:Y:S05]  /*6dc0*/  BSYNC B1 ;  /* 0x0000000000017941 */ /* 0x000fea0003800000 */
.L_x_144:
        /* <DEDUP_REMOVED lines=12> */
.L_x_147:
[----:B------:R-:W-:Y:S05]  /*6e90*/  BSYNC B1 ;  /* 0x0000000000017941 */ /* 0x000fea0003800000 */
.L_x_146:
        /* <DEDUP_REMOVED lines=12> */
.L_x_149:
[----:B------:R-:W-:Y:S05]  /*6f60*/  BSYNC B1 ;  /* 0x0000000000017941 */ /* 0x000fea0003800000 */
.L_x_148:
        /* <DEDUP_REMOVED lines=12> */
.L_x_151:
[----:B------:R-:W-:Y:S05]  /*7030*/  BSYNC B1 ;  /* 0x0000000000017941 */ /* 0x000fea0003800000 */
.L_x_150:
        /* <DEDUP_REMOVED lines=12> */
.L_x_153:
[----:B------:R-:W-:Y:S05]  /*7100*/  BSYNC B1 ;  /* 0x0000000000017941 */ /* 0x000fea0003800000 */
.L_x_152:
        /* <DEDUP_REMOVED lines=12> */
.L_x_155:
[----:B------:R-:W-:Y:S05]  /*71d0*/  BSYNC B1 ;  /* 0x0000000000017941 */ /* 0x000fea0003800000 */
.L_x_154:
        /* <DEDUP_REMOVED lines=12> */
.L_x_157:
[----:B------:R-:W-:Y:S05]  /*72a0*/  BSYNC B1 ;  /* 0x0000000000017941 */ /* 0x000fea0003800000 */
.L_x_156:
        /* <DEDUP_REMOVED lines=12> */
.L_x_159:
[----:B------:R-:W-:Y:S05]  /*7370*/  BSYNC B1 ;  /* 0x0000000000017941 */ /* 0x000fea0003800000 */
.L_x_158:
        /* <DEDUP_REMOVED lines=12> */
.L_x_161:
[----:B------:R-:W-:Y:S05]  /*7440*/  BSYNC B1 ;  /* 0x0000000000017941 */ /* 0x000fea0003800000 */
.L_x_160:
        /* <DEDUP_REMOVED lines=12> */
.L_x_163:
[----:B------:R-:W-:Y:S05]  /*7510*/  BSYNC B1 ;  /* 0x0000000000017941 */ /* 0x000fea0003800000 */
.L_x_162:
        /* <DEDUP_REMOVED lines=12> */
.L_x_165:
[----:B------:R-:W-:Y:S05]  /*75e0*/  BSYNC B1 ;  /* 0x0000000000017941 */ /* 0x000fea0003800000 */
.L_x_164:
        /* <DEDUP_REMOVED lines=12> */
.L_x_167:
[----:B------:R-:W-:Y:S05]  /*76b0*/  BSYNC B1 ;  /* 0x0000000000017941 */ /* 0x000fea0003800000 */
.L_x_166:
        /* <DEDUP_REMOVED lines=12> */
.L_x_169:
[----:B------:R-:W-:Y:S05]  /*7780*/  BSYNC B1 ;  /* 0x0000000000017941 */ /* 0x000fea0003800000 */
.L_x_168:
        /* <DEDUP_REMOVED lines=12> */
.L_x_171:
[----:B------:R-:W-:Y:S05]  /*7850*/  BSYNC B1 ;  /* 0x0000000000017941 */ /* 0x000fea0003800000 */
.L_x_170:
        /* <DEDUP_REMOVED lines=12> */
.L_x_173:
[----:B------:R-:W-:Y:S05]  /*7920*/  BSYNC B1 ;  /* 0x0000000000017941 */ /* 0x000fea0003800000 */
.L_x_172:
        /* <DEDUP_REMOVED lines=12> */
.L_x_175:
[----:B------:R-:W-:Y:S05]  /*79f0*/  BSYNC B1 ;  /* 0x0000000000017941 */ /* 0x000fea0003800000 */
.L_x_174:
        /* <DEDUP_REMOVED lines=12> */
.L_x_177:
[----:B------:R-:W-:Y:S05]  /*7ac0*/  BSYNC B1 ;  /* 0x0000000000017941 */ /* 0x000fea0003800000 */
.L_x_176:
        /* <DEDUP_REMOVED lines=12> */
.L_x_179:
[----:B------:R-:W-:Y:S05]  /*7b90*/  BSYNC B1 ;  /* 0x0000000000017941 */ /* 0x000fea0003800000 */
.L_x_178:
[----:B-----5:R-:W-:Y:S01]  /*7ba0*/  LOP3.LUT R7, R7, 0xff, RZ, 0xc0, !PT ;  /* 0x000000ff07077812 */ /* 0x020fe200078ec0ff */
[----:B------:R-:W-:Y:S01]  /*7bb0*/  BSSY B1, `(.L_x_180) ;  /* 0x000000b000017945 */ /* 0x000fe20003800000 */
[----:B------:R-:W-:Y:S02]  /*7bc0*/  ISETP.LT.OR P5, PT, R37, 0x49, !P2 ;  /* 0x000000492500780c */ /* 0x000fe400057a1670 */
[----:B------:R-:W-:-:S05]  /*7bd0*/  F2FP.F16.E4M3.UNPACK_B R7, R7 ;  /* 0x00000007ff07723e */ /* 0x000fca00020006ff */
[----:B0-2---:R-:W-:-:S05]  /*7be0*/  HADD2.F32 R32, -RZ, R7.H0_H0 ;  /* 0x20000007ff207230 */ /* 0x005fca0000004100 */
[----:B------:R-:W-:-:S04]  /*7bf0*/  FMUL R7, R32, R11 ;  /* 0x0000000b20077220 */ /* 0x000fc80000400000 */
[----:B------:R-:W-:-:S05]  /*7c00*/  FFMA R7, R22, R10, R7 ;  /* 0x0000000a16077223 */ /* 0x000fca0000000007 */
[----:B------:R-:W-:Y:S02]  /*7c10*/  F2FP.SATFINITE.E4M3.F32.PACK_AB_MERGE_C R23, RZ, R7, RZ ;  /* 0x00000007ff17723e */ /* 0x000fe400048070ff */
[----:B------:R-:W-:-:S03]  /*7c20*/  PRMT R7, RZ, 0x7610, R7 ;  /* 0x00007610ff077816 */ /* 0x000fc60000000007 */
[----:B------:R0:W-:Y:S01]  /*7c30*/  @!P3 STG.E.U8 desc[UR32][R24.64+0x49], R23 ;  /* 0x000049171800b986 */ /* 0x0001e2000c101120 */
[----:B------:R-:W-:Y:S05]  /*7c40*/  @P5 BRA `(.L_x_181) ;  /* 0x0000000000045947 */ /* 0x000fea0003800000 */
[----:B------:R2:W5:Y:S02]  /*7c50*/  LDG.E.U8 R7, desc[UR32][R38.64+0x48] ;  /* 0x0000482026077981 */ /* 0x000564000c1e1100 */
.L_x_181:
[----:B------:R-:W-:Y:S05]  /*7c60*/  BSYNC B1 ;  /* 0x0000000000017941 */ /* 0x000fea0003800000 */
.L_x_180:
        /* <DEDUP_REMOVED lines=12> */
.L_x_183:
[----:B------:R-:W-:Y:S05]  /*7d30*/  BSYNC B1 ;  /* 0x0000000000017941 */ /* 0x000fea0003800000 */
.L_x_182:
        /* <DEDUP_REMOVED lines=12> */
.L_x_185:
[----:B------:R-:W-:Y:S05]  /*7e00*/  BSYNC B1 ;  /* 0x0000000000017941 */ /* 0x000fea0003800000 */
.L_x_184:
        /* <DEDUP_REMOVED lines=12> */
.L_x_187:
[----:B------:R-:W-:Y:S05]  /*7ed0*/  BSYNC B1 ;  /* 0x0000000000017941 */ /* 0x000fea0003800000 */
.L_x_186:
        /* <DEDUP_REMOVED lines=12> */
.L_x_189:
[----:B------:R-:W-:Y:S05]  /*7fa0*/  BSYNC B1 ;  /* 0x0000000000017941 */ /* 0x000fea0003800000 */
.L_x_188:
        /* <DEDUP_REMOVED lines=12> */
.L_x_191:
[----:B------:R-:W-:Y:S05]  /*8070*/  BSYNC B1 ;  /* 0x0000000000017941 */ /* 0x000fea0003800000 */
.L_x_190:
        /* <DEDUP_REMOVED lines=12> */
.L_x_193:
[----:B------:R-:W-:Y:S05]  /*8140*/  BSYNC B1 ;  /* 0x0000000000017941 */ /* 0x000fea0003800000 */
.L_x_192:
        /* <DEDUP_REMOVED lines=12> */
.L_x_195:
[----:B------:R-:W-:Y:S05]  /*8210*/  BSYNC B1 ;  /* 0x0000000000017941 */ /* 0x000fea0003800000 */
.L_x_194:
        /* <DEDUP_REMOVED lines=12> */
.L_x_197:
[----:B------:R-:W-:Y:S05]  /*82e0*/  BSYNC B1 ;  /* 0x0000000000017941 */ /* 0x000fea0003800000 */
.L_x_196:
        /* <DEDUP_REMOVED lines=12> */
.L_x_199:
[----:B------:R-:W-:Y:S05]  /*83b0*/  BSYNC B1 ;  /* 0x0000000000017941 */ /* 0x000fea0003800000 */
.L_x_198:
[----:B------:R-:W-:Y:S05]  /*83c0*/  @P0 BRA `(.L_x_200) ;  /* 0x0000001400300947 */ /* 0x000fea0003800000 */
[----:B-----5:R-:W-:-:S04]  /*83d0*/  LOP3.LUT R7, R7, 0xff, RZ, 0xc0, !PT ;  /* 0x000000ff07077812 */ /* 0x020fc800078ec0ff */
[----:B------:R-:W-:-:S05]  /*83e0*/  F2FP.F16.E4M3.UNPACK_B R7, R7 ;  /* 0x00000007ff07723e */ /* 0x000fca00020006ff */
[----:B0-----:R-:W-:-:S05]  /*83f0*/  HADD2.F32 R8, -RZ, R7.H0_H0 ;  /* 0x20000007ff087230 */ /* 0x001fca0000004100 */
[----:B------:R-:W-:-:S04]  /*8400*/  FMUL R7, R8, R11 ;  /* 0x0000000b08077220 */ /* 0x000fc80000400000 */
[----:B------:R-:W-:-:S05]  /*8410*/  FFMA R7, R12, R10, R7 ;  /* 0x0000000a0c077223 */ /* 0x000fca0000000007 */
[----:B------:R-:W-:-:S05]  /*8420*/  F2FP.SATFINITE.E4M3.F32.PACK_AB_MERGE_C R7, RZ, R7, RZ ;  /* 0x00000007ff07723e */ /* 0x000fca00048070ff */
[----:B------:R0:W-:Y:S01]  /*8430*/  STG.E.U8 desc[UR32][R26.64+0x49], R7 ;  /* 0x000049071a007986 */ /* 0x0001e2000c101120 */
[----:B------:R-:W-:Y:S05]  /*8440*/  BRA `(.L_x_200) ;  /* 0x0000001400107947 */ /* 0x000fea0003800000 */
.L_x_39:
[----:B------:R-:W-:Y:S01]  /*8450*/  ISETP.GE.AND P3, PT, R42, 0x1, PT ;  /* 0x000000012a00780c */ /* 0x000fe20003f66270 */
[-C--:B--2---:R-:W-:Y:S01]  /*8460*/  FMUL R171, R171, R10.reuse ;  /* 0x0000000aabab7220 */ /* 0x084fe20000400000 */
[-C--:B------:R-:W-:Y:S01]  /*8470*/  FMUL R170, R170, R10.reuse ;  /* 0x0000000aaaaa7220 */ /* 0x080fe20000400000 */
[----:B------:R-:W-:Y:S01]  /*8480*/  ISETP.GE.AND P2, PT, R42, 0x9, PT ;  /* 0x000000092a00780c */ /* 0x000fe20003f46270 */
[-C--:B------:R-:W-:Y:S01]  /*8490*/  FMUL R169, R169, R10.reuse ;  /* 0x0000000aa9a97220 */ /* 0x080fe20000400000 */
[C---:B------:R-:W-:Y:S01]  /*84a0*/  ISETP.LT.OR P0, PT, R37.reuse, 0x1, !P3 ;  /* 0x000000012500780c */ /* 0x040fe20005f01670 */
[-C--:B------:R-:W-:Y:S01]  /*84b0*/  FMUL R168, R168, R10.reuse ;  /* 0x0000000aa8a87220 */ /* 0x080fe20000400000 */
[----:B------:R-:W-:Y:S01]  /*84c0*/  ISETP.LT.OR P6, PT, R37, 0x2, !P3 ;  /* 0x000000022500780c */ /* 0x000fe20005fc1670 */
[-C--:B------:R-:W-:Y:S01]  /*84d0*/  FMUL R167, R167, R10.reuse ;  /* 0x0000000aa7a77220 */ /* 0x080fe20000400000 */
[----:B------:R-:W-:Y:S01]  /*84e0*/  F2FP.SATFINITE.E4M3.F32.PACK_AB_MERGE_C R171, RZ, R171, RZ ;  /* 0x000000abffab723e */ /* 0x000fe200048070ff */
[----:B------:R-:W-:Y:S01]  /*84f0*/  FMUL R166, R166, R10 ;  /* 0x0000000aa6a67220 */ /* 0x000fe20000400000 */
[----:B------:R-:W-:Y:S01]  /*8500*/  F2FP.SATFINITE.E4M3.F32.PACK_AB_MERGE_C R7, RZ, R170, RZ ;  /* 0x000000aaff07723e */ /* 0x000fe200048070ff */
[-C--:B------:R-:W-:Y:S01]  /*8510*/  FMUL R165, R165, R10.reuse ;  /* 0x0000000aa5a57220 */ /* 0x080fe20000400000 */
[C---:B------:R-:W-:Y:S01]  /*8520*/  ISETP.LT.OR P1, PT, R37.reuse, 0x2, !P2 ;  /* 0x000000022500780c */ /* 0x040fe20005721670 */
[-C--:B------:R-:W-:Y:S01]  /*8530*/  FMUL R164, R164, R10.reuse ;  /* 0x0000000aa4a47220 */ /* 0x080fe20000400000 */
[----:B------:R-:W-:Y:S01]  /*8540*/  ISETP.LT.OR P5, PT, R37, 0x9, !P3 ;  /* 0x000000092500780c */ /* 0x000fe20005fa1670 */
[-C--:B------:R-:W-:Y:S01]  /*8550*/  FMUL R163, R163, R10.reuse ;  /* 0x0000000aa3a37220 */ /* 0x080fe20000400000 */
[----:B------:R-:W-:Y:S01]  /*8560*/  F2FP.SATFINITE.E4M3.F32.PACK_AB_MERGE_C R169, RZ, R169, RZ ;  /* 0x000000a9ffa9723e */ /* 0x000fe200048070ff */
[----:B------:R-:W-:Y:S01]  /*8570*/  @!P0 STG.E.U8 desc[UR32][R24.64], R171 ;  /* 0x000000ab18008986 */ /* 0x000fe2000c101120 */
[C---:B------:R-:W-:Y:S01]  /*8580*/  ISETP.LT.OR P0, PT, R37.reuse, 0x1, !P2 ;  /* 0x000000012500780c */ /* 0x040fe20005701670 */
[----:B------:R-:W-:Y:S01]  /*8590*/  FMUL R162, R162, R10 ;  /* 0x0000000aa2a27220 */ /* 0x000fe20000400000 */
[----:B------:R-:W-:Y:S01]  /*85a0*/  F2FP.SATFINITE.E4M3.F32.PACK_AB_MERGE_C R9, RZ, R168, RZ ;  /* 0x000000a8ff09723e */ /* 0x000fe200048070ff */
[----:B------:R0:W-:Y:S01]  /*85b0*/  @!P6 STG.E.U8 desc[UR32][R24.64+0x1], R7 ;  /* 0x000001071800e986 */ /* 0x0001e2000c101120 */
[----:B------:R-:W-:Y:S01]  /*85c0*/  ISETP.LT.OR P6, PT, R37, 0xa, !P3 ;  /* 0x0000000a2500780c */ /* 0x000fe20005fc1670 */
[----:B------:R-:W-:Y:S01]  /*85d0*/  FMUL R161, R161, R10 ;  /* 0x0000000aa1a17220 */ /* 0x000fe20000400000 */
[----:B------:R-:W-:Y:S01]  /*85e0*/  F2FP.SATFINITE.E4M3.F32.PACK_AB_MERGE_C R167, RZ, R167, RZ ;  /* 0x000000a7ffa7723e */ /* 0x000fe200048070ff */
[----:B------:R1:W-:Y:S01]  /*85f0*/  @!P1 STG.E.U8 desc[UR32][R30.64+0x1], R9 ;  /* 0x000001091e009986 */ /* 0x0003e2000c101120 */
[----:B------:R-:W-:Y:S01]  /*8600*/  F2FP.SATFINITE.E4M3.F32.PACK_AB_MERGE_C R33, RZ, R166, RZ ;  /* 0x000000a6ff21723e */ /* 0x000fe200048070ff */
[-C--:B------:R-:W-:Y:S01]  /*8610*/  FMUL R160, R160, R10.reuse ;  /* 0x0000000aa0a07220 */ /* 0x080fe20000400000 */
[----:B------:R-:W-:Y:S01]  /*8620*/  ISETP.GE.AND P1, PT, R42, 0x81, PT ;  /* 0x000000812a00780c */ /* 0x000fe20003f26270 */
[-C--:B------:R-:W-:Y:S01]  /*8630*/  FMUL R159, R159, R10.reuse ;  /* 0x0000000a9f9f7220 */ /* 0x080fe20000400000 */
[----:B------:R-:W-:Y:S01]  /*8640*/  F2FP.SATFINITE.E4M3.F32.PACK_AB_MERGE_C R165, RZ, R165, RZ ;  /* 0x000000a5ffa5723e */ /* 0x000fe200048070ff */
[----:B------:R-:W-:Y:S01]  /*8650*/  @!P0 STG.E.U8 desc[UR32][R30.64], R169 ;  /* 0x000000a91e008986 */ /* 0x000fe2000c101120 */
[C---:B------:R-:W-:Y:S01]  /*8660*/  ISETP.LT.OR P0, PT, R37.reuse, 0x9, !P2 ;  /* 0x000000092500780c */ /* 0x040fe20005701670 */
[----:B------:R-:W-:Y:S01]  /*8670*/  FMUL R158, R158, R10 ;  /* 0x0000000a9e9e7220 */ /* 0x000fe20000400000 */
[----:B0-----:R-:W-:Y:S01]  /*8680*/  F2FP.SATFINITE.E4M3.F32.PACK_AB_MERGE_C R7, RZ, R164, RZ ;  /* 0x000000a4ff07723e */ /* 0x001fe200048070ff */
[----:B------:R-:W-:Y:S01]  /*8690*/  @!P5 STG.E.U8 desc[UR32][R24.64+0x8], R167 ;  /* 0x000008a71800d986 */ /* 0x000fe2000c101120 */
[----:B------:R-:W-:Y:S01]  /*86a0*/  ISETP.LT.OR P5, PT, R37, 0xa, !P2 ;  /* 0x0000000a2500780c */ /* 0x000fe200057a1670 */
[-C--:B------:R-:W-:Y:S01]  /*86b0*/  FMUL R157, R157, R10.reuse ;  /* 0x0000000a9d9d7220 */ /* 0x080fe20000400000 */
[----:B------:R-:W-:Y:S01]  /*86c0*/  F2FP.SATFINITE.E4M3.F32.PACK_AB_MERGE_C R163, RZ, R163, RZ ;  /* 0x000000a3ffa3723e */ /* 0x000fe200048070ff */
[----:B------:R-:W-:Y:S01]  /*86d0*/  @!P6 STG.E.U8 desc[UR32][R24.64+0x9], R33 ;  /* 0x000009211800e986 */ /* 0x000fe2000c101120 */
[----:B------:R-:W-:Y:S01]  /*86e0*/  ISETP.LT.OR P6, PT, R37, 0x1, !P1 ;  /* 0x000000012500780c */ /* 0x000fe20004fc1670 */
[----:B------:R-:W-:Y:S01]  /*86f0*/  FMUL R156, R156, R10 ;  /* 0x0000000a9c9c7220 */ /* 0x000fe20000400000 */
[----:B-1----:R-:W-:Y:S01]  /*8700*/  F2FP.SATFINITE.E4M3.F32.PACK_AB_MERGE_C R9, RZ, R162, RZ ;  /* 0x000000a2ff09723e */ /* 0x002fe200048070ff */
[-C--:B------:R-:W-:Y:S01]  /*8710*/  FMUL R155, R155, R10.reuse ;  /* 0x0000000a9b9b7220 */ /* 0x080fe20000400000 */
[----:B------:R-:W-:Y:S01]  /*8720*/  F2FP.SATFINITE.E4M3.F32.PACK_AB_MERGE_C R161, RZ, R161, RZ ;  /* 0x000000a1ffa1723e */ /* 0x000fe200048070ff */
[----:B------:R-:W-:Y:S01]  /*8730*/  @!P0 STG.E.U8 desc[UR32][R30.64+0x8], R165 ;  /* 0x000008a51e008986 */ /* 0x000fe2000c101120 */
[----:B------:R-:W-:Y:S01]  /*8740*/  ISETP.GE.AND P0, PT, R42, 0x89, PT ;  /* 0x000000892a00780c */ /* 0x000fe20003f06270 */
[-C--:B------:R-:W-:Y:S01]  /*8750*/  FMUL R154, R154, R10.reuse ;  /* 0x0000000a9a9a7220 */ /* 0x080fe20000400000 */
[----:B------:R-:W-:Y:S01]  /*8760*/  F2FP.SATFINITE.E4M3.F32.PACK_AB_MERGE_C R159, RZ, R159, RZ ;  /* 0x0000009fff9f723e */ /* 0x000fe200048070ff */
[----:B------:R0:W-:Y:S01]  /*8770*/  @!P5 STG.E.U8 desc[UR32][R30.64+0x9], R7 ;  /* 0x000009071e00d986 */ /* 0x0001e2000c101120 */
[----:B------:R-:W-:Y:S01]  /*8780*/  ISETP.LT.OR P5, PT, R37, 0x2, !P1 ;  /* 0x000000022500780c */ /* 0x000fe20004fa1670 */
[-C--:B------:R-:W-:Y:S01]  /*8790*/  FMUL R153, R153, R10.reuse ;  /* 0x0000000a99997220 */ /* 0x080fe20000400000 */
[----:B------:R-:W-:Y:S01]  /*87a0*/  F2FP.SATFINITE.E4M3.F32.PACK_AB_MERGE_C R157, RZ, R157, RZ ;  /* 0x0000009dff9d723e */ /* 0x000fe200048070ff */
[----:B------:R-:W-:Y:S01]  /*87b0*/  @!P6 STG.E.U8 desc[UR32][R28.64], R163 ;  /* 0x000000a31c00e986 */ /* 0x000fe2000c101120 */
[----:B------:R-:W-:Y:S01]  /*87c0*/  ISETP.LT.OR P6, PT, R37, 0x1, !P0 ;  /* 0x000000012500780c */ /* 0x000fe200047c1670 */
[-C--:B------:R-:W-:Y:S01]  /*87d0*/  FMUL R152, R152, R10.reuse ;  /* 0x0000000a98987220 */ /* 0x080fe20000400000 */
[----:B------:R-:W-:Y:S01]  /*87e0*/  F2FP.SATFINITE.E4M3.F32.PACK_AB_MERGE_C R155, RZ, R155, RZ ;  /* 0x0000009bff9b723e */ /* 0x000fe200048070ff */
[-C--:B------:R-:W-:Y:S01]  /*87f0*/  FMUL R151, R151, R10.reuse ;  /* 0x0000000a97977220 */ /* 0x080fe20000400000 */
[----:B------:R-:W-:Y:S01]  /*8800*/  F2FP.SATFINITE.E4M3.F32.PACK_AB_MERGE_C R153, RZ, R153, RZ ;  /* 0x00000099ff99723e */ /* 0x000fe200048070ff */
[-C--:B------:R-:W-:Y:S01]  /*8810*/  FMUL R150, R150, R10.reuse ;  /* 0x0000000a96967220 */ /* 0x080fe20000400000 */
[----:B------:R-:W-:Y:S01]  /*8820*/  FMUL R149, R149, R10 ;  /* 0x0000000a95957220 */ /* 0x000fe20000400000 */
[----:B0-----:R-:W-:Y:S01]  /*8830*/  F2FP.SATFINITE.E4M3.F32.PACK_AB_MERGE_C R7, RZ, R160, RZ ;  /* 0x000000a0ff07723e */ /* 0x001fe200048070ff */
[-C--:B------:R-:W-:Y:S01]  /*8840*/  FMUL R148, R148, R10.reuse ;  /* 0x0000000a94947220 */ /* 0x080fe20000400000 */
        /* <DEDUP_REMOVED lines=129> */
[----:B------:R-:W-:Y:S01]  /*9060*/  FMUL R12, R12, R10 ;  /* 0x0000000a0c0c7220 */ /* 0x000fe20000400000 */
[----:B------:R-:W-:Y:S01]  /*9070*/  @!P6 STG.E.U8 desc[UR32][R28.64+0x18], R143 ;  /* 0x0000188f1c00e986 */ /* 0x000fe2000c101120 */
[----:B------:R-:W-:-:S02]  /*9080*/  ISETP.LT.OR P6, PT, R37, 0x19, !P0 ;  /* 0x000000192500780c */ /* 0x000fc400047c1670 */
[----:B------:R-:W-:Y:S02]  /*9090*/  F2FP.SATFINITE.E4M3.F32.PACK_AB_MERGE_C R17, RZ, R17, RZ ;  /* 0x00000011ff11723e */ /* 0x000fe400048070ff */
[----:B------:R-:W-:Y:S02]  /*90a0*/  F2FP.SATFINITE.E4M3.F32.PACK_AB_MERGE_C R15, RZ, R15, RZ ;  /* 0x0000000fff0f723e */ /* 0x000fe400048070ff */
[----:B------:R-:W-:Y:S02]  /*90b0*/  F2FP.SATFINITE.E4M3.F32.PACK_AB_MERGE_C R13, RZ, R13, RZ ;  /* 0x0000000dff0d723e */ /* 0x000fe400048070ff */
[----:B0-----:R-:W-:Y:S01]  /*90c0*/  F2FP.SATFINITE.E4M3.F32.PACK_AB_MERGE_C R7, RZ, R140, RZ ;  /* 0x0000008cff07723e */ /* 0x001fe200048070ff */
[----:B------:R0:W-:Y:S01]  /*90d0*/  @!P5 STG.E.U8 desc[UR32][R28.64+0x19], R9 ;  /* 0x000019091c00d986 */ /* 0x0001e2000c101120 */
[----:B------:R-:W-:-:S03]  /*90e0*/  ISETP.LT.OR P5, PT, R37, 0x1a, !P0 ;  /* 0x0000001a2500780c */ /* 0x000fc600047a1670 */
[----:B------:R-:W-:Y:S01]  /*90f0*/  @!P6 STG.E.U8 desc[UR32][R26.64+0x18], R141 ;  /* 0x0000188d1a00e986 */ /* 0x000fe2000c101120 */
[----:B------:R-:W-:Y:S02]  /*9100*/  ISETP.LT.OR P6, PT, R37, 0x21, !P3 ;  /* 0x000000212500780c */ /* 0x000fe40005fc1670 */
[----:B0-----:R-:W-:-:S07]  /*9110*/  F2FP.SATFINITE.E4M3.F32.PACK_AB_MERGE_C R9, RZ, R138, RZ ;  /* 0x0000008aff09723e */ /* 0x001fce00048070ff */
        /* <DEDUP_REMOVED lines=88> */
[C---:B------:R-:W-:Y:S02]  /*96a0*/  ISETP.LT.OR P6, PT, R37.reuse, 0x49, !P3 ;  /* 0x000000492500780c */ /* 0x040fe40005fc1670 */
[----:B------:R-:W-:Y:S02]  /*96b0*/  ISETP.LT.OR P3, PT, R37, 0x4a, !P3 ;  /* 0x0000004a2500780c */ /* 0x000fe40005f61670 */
[----:B0-----:R-:W-:-:S05]  /*96c0*/  F2FP.SATFINITE.E4M3.F32.PACK_AB_MERGE_C R9, RZ, R22, RZ ;  /* 0x00000016ff09723e */ /* 0x001fca00048070ff */
[----:B------:R0:W-:Y:S01]  /*96d0*/  @!P5 STG.E.U8 desc[UR32][R30.64+0x41], R7 ;  /* 0x000041071e00d986 */ /* 0x0001e2000c101120 */
[C---:B------:R-:W-:Y:S02]  /*96e0*/  ISETP.LT.OR P5, PT, R37.reuse, 0x49, !P2 ;  /* 0x000000492500780c */ /* 0x040fe400057a1670 */
[C---:B------:R-:W-:Y:S01]  /*96f0*/  ISETP.LT.OR P2, PT, R37.reuse, 0x4a, !P2 ;  /* 0x0000004a2500780c */ /* 0x040fe20005741670 */
[----:B------:R-:W-:Y:S01]  /*9700*/  @!P6 STG.E.U8 desc[UR32][R24.64+0x48], R23 ;  /* 0x000048171800e986 */ /* 0x000fe2000c101120 */
[----:B------:R-:W-:-:S03]  /*9710*/  ISETP.LT.OR P6, PT, R37, 0x41, !P1 ;  /* 0x000000412500780c */ /* 0x000fc60004fc1670 */
[----:B------:R1:W-:Y:S01]  /*9720*/  @!P3 STG.E.U8 desc[UR32][R24.64+0x49], R9 ;  /* 0x000049091800b986 */ /* 0x0003e2000c101120 */
[----:B------:R-:W-:Y:S02]  /*9730*/  ISETP.LT.OR P3, PT, R37, 0x42, !P1 ;  /* 0x000000422500780c */ /* 0x000fe40004f61670 */
[----:B0-----:R-:W-:-:S03]  /*9740*/  F2FP.SATFINITE.E4M3.F32.PACK_AB_MERGE_C R7, RZ, R20, RZ ;  /* 0x00000014ff07723e */ /* 0x001fc600048070ff */
[----:B------:R-:W-:Y:S01]  /*9750*/  @!P5 STG.E.U8 desc[UR32][R30.64+0x48], R21 ;  /* 0x000048151e00d986 */ /* 0x000fe2000c101120 */
[----:B------:R-:W-:-:S03]  /*9760*/  ISETP.LT.OR P5, PT, R37, 0x41, !P0 ;  /* 0x000000412500780c */ /* 0x000fc600047a1670 */
[----:B------:R0:W-:Y:S01]  /*9770*/  @!P2 STG.E.U8 desc[UR32][R30.64+0x49], R7 ;  /* 0x000049071e00a986 */ /* 0x0001e2000c101120 */
[C---:B------:R-:W-:Y:S02]  /*9780*/  ISETP.LT.OR P2, PT, R37.reuse, 0x49, !P1 ;  /* 0x000000492500780c */ /* 0x040fe40004f41670 */
[----:B-1----:R-:W-:Y:S01]  /*9790*/  F2FP.SATFINITE.E4M3.F32.PACK_AB_MERGE_C R9, RZ, R18, RZ ;  /* 0x00000012ff09723e */ /* 0x002fe200048070ff */
[----:B------:R1:W-:Y:S01]  /*97a0*/  @!P6 STG.E.U8 desc[UR32][R28.64+0x40], R19 ;  /* 0x000040131c00e986 */ /* 0x0003e2000c101120 */
[C---:B------:R-:W-:Y:S02]  /*97b0*/  ISETP.LT.OR P6, PT, R37.reuse, 0x42, !P0 ;  /* 0x000000422500780c */ /* 0x040fe400047c1670 */
[C---:B------:R-:W-:Y:S01]  /*97c0*/  ISETP.LT.OR P1, PT, R37.reuse, 0x4a, !P1 ;  /* 0x0000004a2500780c */ /* 0x040fe20004f21670 */
[----:B------:R2:W-:Y:S01]  /*97d0*/  @!P3 STG.E.U8 desc[UR32][R28.64+0x41], R9 ;  /* 0x000041091c00b986 */ /* 0x0005e2000c101120 */
[C---:B------:R-:W-:Y:S02]  /*97e0*/  ISETP.LT.OR P3, PT, R37.reuse, 0x49, !P0 ;  /* 0x000000492500780c */ /* 0x040fe40004761670 */
[----:B------:R-:W-:Y:S01]  /*97f0*/  ISETP.LT.OR P0, PT, R37, 0x4a, !P0 ;  /* 0x0000004a2500780c */ /* 0x000fe20004701670 */
[----:B------:R3:W-:Y:S01]  /*9800*/  @!P5 STG.E.U8 desc[UR32][R26.64+0x40], R17 ;  /* 0x000040111a00d986 */ /* 0x0007e2000c101120 */
[----:B0-----:R-:W-:-:S02]  /*9810*/  F2FP.SATFINITE.E4M3.F32.PACK_AB_MERGE_C R7, RZ, R16, RZ ;  /* 0x00000010ff07723e */ /* 0x001fc400048070ff */
[----:B-1----:R-:W-:-:S03]  /*9820*/  F2FP.SATFINITE.E4M3.F32.PACK_AB_MERGE_C R19, RZ, R12, RZ ;  /* 0x0000000cff13723e */ /* 0x002fc600048070ff */
[----:B------:R3:W-:Y:S01]  /*9830*/  @!P6 STG.E.U8 desc[UR32][R26.64+0x41], R7 ;  /* 0x000041071a00e986 */ /* 0x0007e2000c101120 */
[----:B--2---:R-:W-:-:S03]  /*9840*/  F2FP.SATFINITE.E4M3.F32.PACK_AB_MERGE_C R9, RZ, R14, RZ ;  /* 0x0000000eff09723e */ /* 0x004fc600048070ff */
[----:B------:R3:W-:Y:S04]  /*9850*/  @!P2 STG.E.U8 desc[UR32][R28.64+0x48], R15 ;  /* 0x0000480f1c00a986 */ /* 0x0007e8000c101120 */
[----:B------:R3:W-:Y:S04]  /*9860*/  @!P1 STG.E.U8 desc[UR32][R28.64+0x49], R9 ;  /* 0x000049091c009986 */ /* 0x0007e8000c101120 */
[----:B------:R3:W-:Y:S04]  /*9870*/  @!P3 STG.E.U8 desc[UR32][R26.64+0x48], R13 ;  /* 0x0000480d1a00b986 */ /* 0x0007e8000c101120 */
[----:B------:R3:W-:Y:S02]  /*9880*/  @!P0 STG.E.U8 desc[UR32][R26.64+0x49], R19 ;  /* 0x000049131a008986 */ /* 0x0007e4000c101120 */
.L_x_200:
[----:B------:R-:W-:Y:S05]  /*9890*/  BSYNC B0 ;  /* 0x0000000000007941 */ /* 0x000fea0003800000 */
.L_x_38:
[----:B------:R-:W-:Y:S01]  /*98a0*/  ULDC UR6, c[0x0][0xc] ;  /* 0x0000030000067ab9 */ /* 0x000fe20000000800 */
[----:B------:R-:W-:Y:S01]  /*98b0*/  ULDC UR7, c[0x0][0x10] ;  /* 0x0000040000077ab9 */ /* 0x000fe20000000800 */
[----:B0--3-5:R-:W0:Y:S01]  /*98c0*/  LDC R7, c[0x0][0x14] ;  /* 0x00000500ff077b82 */ /* 0x029e220000000800 */
[----:B------:R-:W-:Y:S01]  /*98d0*/  UIMAD.WIDE.U32 UR6, UR6, UR7, URZ ;  /* 0x00000007060672a5 */ /* 0x000fe2000f8e003f */
[----:B------:R-:W-:Y:S01]  /*98e0*/  PRMT R9, RZ, 0x7610, R9 ;  /* 0x00007610ff097816 */ /* 0x000fe20000000009 */
[----:B------:R-:W-:-:S04]  /*98f0*/  IMAD.MOV.U32 R8, RZ, RZ, -0x1 ;  /* 0xffffffffff087424 */ /* 0x000fc800078e00ff */
[----:B0-----:R-:W-:-:S04]  /*9900*/  IMAD.WIDE.U32 R2, R7, UR6, R2 ;  /* 0x0000000607027c25 */ /* 0x001fc8000f8e0002 */
[----:B------:R-:W-:Y:S01]  /*9910*/  IMAD R7, R7, UR7, RZ ;  /* 0x0000000707077c24 */ /* 0x000fe2000f8e02ff */
[----:B------:R-:W-:Y:S02]  /*9920*/  ULDC.64 UR6, c[0x0][0x650] ;  /* 0x0001940000067ab9 */ /* 0x000fe40000000a00 */
[----:B------:R-:W-:Y:S01]  /*9930*/  ISETP.GE.U32.AND P0, PT, R2, UR6, PT ;  /* 0x0000000602007c0c */ /* 0x000fe2000bf06070 */
[----:B------:R-:W-:Y:S02]  /*9940*/  IMAD.IADD R3, R3, 0x1, R7 ;  /* 0x0000000103037824 */ /* 0x000fe400078e0207 */
[----:B------:R-:W-:-:S03]  /*9950*/  IMAD.MOV.U32 R7, RZ, RZ, -0x1 ;  /* 0xffffffffff077424 */ /* 0x000fc600078e00ff */
[----:B------:R-:W-:-:S13]  /*9960*/  ISETP.GE.U32.AND.EX P0, PT, R3, UR7, PT, P0 ;  /* 0x0000000703007c0c */ /* 0x000fda000bf06100 */
[----:B------:R-:W-:Y:S05]  /*9970*/  @P0 BRA `(.L_x_201) ;  /* 0x0000000400600947 */ /* 0x000fea0003800000 */
[----:B------:R-:W0:Y:S01]  /*9980*/  S2R R22, SR_CTAID.X ;  /* 0x0000000000167919 */ /* 0x000e220000002500 */
[----:B------:R-:W3:Y:S01]  /*9990*/  LDC.64 R16, c[0x0][0x628] ;  /* 0x00018a00ff107b82 */ /* 0x000ee20000000a00 */
[----:B------:R-:W-:Y:S01]  /*99a0*/  ULDC UR6, c[0x0][0x150] ;  /* 0x0000540000067ab9 */ /* 0x000fe20000000800 */
[----:B------:R-:W-:Y:S01]  /*99b0*/  IMAD.MOV.U32 R14, RZ, RZ, R2 ;  /* 0x000000ffff0e7224 */ /* 0x000fe200078e0002 */
[----:B------:R-:W0:Y:S01]  /*99c0*/  S2R R24, SR_CTAID.Y ;  /* 0x0000000000187919 */ /* 0x000e220000002600 */
[----:B------:R-:W-:-:S04]  /*99d0*/  IMAD.MOV.U32 R15, RZ, RZ, R3 ;  /* 0x000000ffff0f7224 */ /* 0x000fc800078e0003 */
[----:B------:R-:W1:Y:S08]  /*99e0*/  LDC R25, c[0x0][0x144] ;  /* 0x00005100ff197b82 */ /* 0x000e700000000800 */
[----:B------:R-:W1:Y:S08]  /*99f0*/  LDC R18, c[0x0][0x630] ;  /* 0x00018c00ff127b82 */ /* 0x000e700000000800 */
[----:B------:R-:W1:Y:S01]  /*9a00*/  LDC.64 R20, c[0x0][0x620] ;  /* 0x00018800ff147b82 */ /* 0x000e620000000a00 */
[----:B---3--:R-:W-:-:S04]  /*9a10*/  ISETP.NE.U32.AND P0, PT, R16, RZ, PT ;  /* 0x000000ff1000720c */ /* 0x008fc80003f05070 */
[----:B------:R-:W-:Y:S02]  /*9a20*/  ISETP.NE.AND.EX P0, PT, R17, RZ, PT, P0 ;  /* 0x000000ff1100720c */ /* 0x000fe40003f05300 */
[----:B0-----:R-:W-:-:S05]  /*9a30*/  I2FP.F32.U32 R7, R22 ;  /* 0x0000001600077245 */ /* 0x001fca0000201000 */
[----:B------:R-:W-:-:S04]  /*9a40*/  FMUL R7, R7, UR6 ;  /* 0x0000000607077c20 */ /* 0x000fc80008400000 */
[----:B------:R0:W3:Y:S02]  /*9a50*/  F2I.U32.TRUNC.NTZ R23, R7 ;  /* 0x0000000700177305 */ /* 0x0000e4000020f000 */
[----:B------:R-:W-:Y:S05]  /*9a60*/  @!P0 BRA `(.L_x_202) ;  /* 0x0000000000288947 */ /* 0x000fea0003800000 */
[----:B0-----:R-:W0:Y:S02]  /*9a70*/  LDC R7, c[0x0][0x634] ;  /* 0x00018d00ff077b82 */ /* 0x001e240000000800 */
        /* <DEDUP_REMOVED lines=9> */
.L_x_202:
[-CC-:B-1----:R-:W-:Y:S01]  /*9b10*/  SHF.R.U64 R19, R14, R18.reuse, R15.reuse ;  /* 0x000000120e137219 */ /* 0x182fe2000000120f */
[----:B------:R-:W1:Y:S01]  /*9b20*/  LDC.64 R30, c[0x0][0x640] ;  /* 0x00019000ff1e7b82 */ /* 0x000e620000000a00 */
[----:B0-----:R-:W-:Y:S01]  /*9b30*/  SHF.R.U32.HI R7, RZ, R18, R15 ;  /* 0x00000012ff077219 */ /* 0x001fe2000001160f */
[----:B---3--:R-:W-:Y:S01]  /*9b40*/  IMAD.MOV R23, RZ, RZ, -R23 ;  /* 0x000000ffff177224 */ /* 0x008fe200078e0a17 */
[----:B------:R-:W-:Y:S01]  /*9b50*/  IADD3 R13, P0, RZ, -R19, RZ ;  /* 0x80000013ff0d7210 */ /* 0x000fe20007f1e0ff */
[----:B------:R-:W-:Y:S02]  /*9b60*/  ULDC UR6, c[0x0][0x154] ;  /* 0x0000550000067ab9 */ /* 0x000fe40000000800 */
[----:B------:R-:W-:Y:S02]  /*9b70*/  IMAD R25, R25, R23, R22 ;  /* 0x0000001719197224 */ /* 0x000fe400078e0216 */
[----:B------:R-:W0:Y:S01]  /*9b80*/  LDC R14, c[0x0][0x618] ;  /* 0x00018600ff0e7b82 */ /* 0x000e220000000800 */
[----:B------:R-:W-:-:S02]  /*9b90*/  IMAD.X R7, RZ, RZ, ~R7, P0 ;  /* 0x000000ffff077224 */ /* 0x000fc400000e0e07 */
[----:B------:R-:W-:-:S04]  /*9ba0*/  IMAD.WIDE.U32 R8, R13, R20, R2 ;  /* 0x000000140d087225 */ /* 0x000fc800078e0002 */
[----:B------:R-:W-:Y:S01]  /*9bb0*/  IMAD R12, R7, R20, RZ ;  /* 0x00000014070c7224 */ /* 0x000fe200078e02ff */
[----:B------:R-:W3:Y:S03]  /*9bc0*/  LDC R26, c[0x0][0x608] ;  /* 0x00018200ff1a7b82 */ /* 0x000ee60000000800 */
[----:B------:R-:W-:Y:S02]  /*9bd0*/  IMAD R7, R13, R21, R12 ;  /* 0x000000150d077224 */ /* 0x000fe400078e020c */
[----:B------:R-:W-:Y:S02]  /*9be0*/  IMAD.MOV.U32 R13, RZ, RZ, 0x1 ;  /* 0x00000001ff0d7424 */ /* 0x000fe400078e00ff */
[----:B------:R-:W-:Y:S01]  /*9bf0*/  IMAD.IADD R7, R9, 0x1, R7 ;  /* 0x0000000109077824 */ /* 0x000fe200078e0207 */
[----:B------:R-:W5:Y:S01]  /*9c00*/  LDC R28, c[0x0][0x658] ;  /* 0x00019600ff1c7b82 */ /* 0x000f620000000800 */
[----:B------:R-:W-:-:S02]  /*9c10*/  I2FP.F32.U32 R9, R24 ;  /* 0x0000001800097245 */ /* 0x000fc40000201000 */
[----:B-1----:R-:W-:-:S03]  /*9c20*/  ISETP.NE.U32.AND P0, PT, R30, RZ, PT ;  /* 0x000000ff1e00720c */ /* 0x002fc60003f05070 */
[----:B------:R-:W-:Y:S01]  /*9c30*/  FMUL R12, R9, UR6 ;  /* 0x00000006090c7c20 */ /* 0x000fe20008400000 */
[----:B------:R-:W-:Y:S01]  /*9c40*/  ISETP.NE.AND.EX P0, PT, R31, RZ, PT, P0 ;  /* 0x000000ff1f00720c */ /* 0x000fe20003f05300 */
[----:B------:R-:W1:Y:S01]  /*9c50*/  LDC R23, c[0x0][0x148] ;  /* 0x00005200ff177b82 */ /* 0x000e620000000800 */
[-CC-:B0-----:R-:W-:Y:S01]  /*9c60*/  SHF.R.U64 R18, R8, R14.reuse, R7.reuse ;  /* 0x0000000e08127219 */ /* 0x181fe20000001207 */
[----:B------:R0:W0:Y:S01]  /*9c70*/  F2I.U32.TRUNC.NTZ R20, R12 ;  /* 0x0000000c00147305 */ /* 0x000022000020f000 */
[----:B------:R-:W-:Y:S01]  /*9c80*/  SHF.R.U32.HI R7, RZ, R14, R7 ;  /* 0x0000000eff077219 */ /* 0x000fe20000011607 */
[----:B------:R-:W-:-:S04]  /*9c90*/  IMAD.MOV.U32 R9, RZ, RZ, -0x1 ;  /* 0xffffffffff097424 */ /* 0x000fc800078e00ff */
[----:B------:R-:W0:Y:S01]  /*9ca0*/  LDC R22, c[0x0][0x600] ;  /* 0x00018000ff167b82 */ /* 0x000e220000000800 */
[-CC-:B---3--:R-:W-:Y:S02]  /*9cb0*/  SHF.R.U64 R16, R18, R26.reuse, R7.reuse ;  /* 0x0000001a12107219 */ /* 0x188fe40000001207 */
[----:B------:R-:W-:-:S05]  /*9cc0*/  SHF.R.U32.HI R7, RZ, R26, R7 ;  /* 0x0000001aff077219 */ /* 0x000fca0000011607 */
[----:B------:R-:W3:Y:S01]  /*9cd0*/  LDC R29, c[0x0][0x648] ;  /* 0x00019200ff1d7b82 */ /* 0x000ee20000000800 */
[-C--:B-----5:R-:W-:Y:S02]  /*9ce0*/  SHF.L.U32 R8, R9, R28.reuse, RZ ;  /* 0x0000001c09087219 */ /* 0x0a0fe400000006ff */
[-CC-:B------:R-:W-:Y:S02]  /*9cf0*/  SHF.R.U64 R21, R16, R28.reuse, R7.reuse ;  /* 0x0000001c10157219 */ /* 0x180fe40000001207 */
[----:B------:R-:W-:Y:S02]  /*9d00*/  SHF.R.U32.HI R9, RZ, R28, R7 ;  /* 0x0000001cff097219 */ /* 0x000fe40000011607 */
[----:B------:R-:W-:Y:S01]  /*9d10*/  LOP3.LUT R27, RZ, R8, RZ, 0x33, !PT ;  /* 0x00000008ff1b7212 */ /* 0x000fe200078e33ff */
[----:B------:R-:W0:Y:S01]  /*9d20*/  LDC R32, c[0x0][0x638] ;  /* 0x00018e00ff207b82 */ /* 0x000e220000000800 */
[----:B------:R-:W-:Y:S01]  /*9d30*/  SHF.L.U32 R28, R13, R28, RZ ;  /* 0x0000001c0d1c7219 */ /* 0x000fe200000006ff */
[----:B------:R-:W-:-:S06]  /*9d40*/  IMAD.MOV.U32 R8, RZ, RZ, R21 ;  /* 0x000000ffff087224 */ /* 0x000fcc00078e0015 */
[----:B------:R-:W0:Y:S01]  /*9d50*/  LDC R33, c[0x0][0x610] ;  /* 0x00018400ff217b82 */ /* 0x000e220000000800 */
[----:B------:R-:W-:Y:S05]  /*9d60*/  @!P0 BRA `(.L_x_203) ;  /* 0x0000000000288947 */ /* 0x000fea0003800000 */
[----:B------:R-:W5:Y:S02]  /*9d70*/  LDC R8, c[0x0][0x64c] ;  /* 0x00019300ff087b82 */ /* 0x000f640000000800 */
[----:B-----5:R-:W-:-:S05]  /*9d80*/  IADD3 R7, P0, R21, R8, RZ ;  /* 0x0000000815077210 */ /* 0x020fca0007f1e0ff */
[----:B------:R-:W-:-:S04]  /*9d90*/  IMAD.X R17, RZ, RZ, R9, P0 ;  /* 0x000000ffff117224 */ /* 0x000fc800000e0609 */
[----:B------:R-:W-:-:S04]  /*9da0*/  IMAD.WIDE.U32 R8, R17, R30, RZ ;  /* 0x0000001e11087225 */ /* 0x000fc800078e00ff */
[----:B0-----:R-:W-:-:S04]  /*9db0*/  IMAD.WIDE.U32 R12, P0, R7, R31, R8 ;  /* 0x0000001f070c7225 */ /* 0x001fc80007800008 */
[----:B------:R-:W-:-:S04]  /*9dc0*/  IMAD.WIDE.U32 R8, R7, R30, RZ ;  /* 0x0000001e07087225 */ /* 0x000fc800078e00ff */
[----:B------:R-:W-:Y:S01]  /*9dd0*/  IMAD.X R15, RZ, RZ, RZ, P0 ;  /* 0x000000ffff0f7224 */ /* 0x000fe200000e06ff */
[----:B------:R-:W-:Y:S01]  /*9de0*/  IADD3 RZ, P0, R9, R12, RZ ;  /* 0x0000000c09ff7210 */ /* 0x000fe20007f1e0ff */
[----:B------:R-:W-:-:S04]  /*9df0*/  IMAD.MOV.U32 R14, RZ, RZ, R13 ;  /* 0x000000ffff0e7224 */ /* 0x000fc800078e000d */
[----:B------:R-:W-:-:S08]  /*9e00*/  IMAD.WIDE.U32.X R8, R17, R31, R14, P0 ;  /* 0x0000001f11087225 */ /* 0x000fd000000e040e */
.L_x_203:
[----:B---3--:R-:W-:Y:S01]  /*9e10*/  SHF.R.U64 R7, R8, R29, R9 ;  /* 0x0000001d08077219 */ /* 0x008fe20000001209 */
[----:B0-----:R-:W-:Y:S01]  /*9e20*/  VIADD R9, R22, 0xffffffff ;  /* 0xffffffff16097836 */ /* 0x001fe20000000000 */
[----:B------:R-:W-:Y:S01]  /*9e30*/  LOP3.LUT R36, R16, R27, RZ, 0xc0, !PT ;  /* 0x0000001b10247212 */ /* 0x000fe200078ec0ff */
[----:B------:R-:W-:Y:S02]  /*9e40*/  IMAD.MOV R20, RZ, RZ, -R20 ;  /* 0x000000ffff147224 */ /* 0x000fe400078e0a14 */
[----:B------:R-:W-:Y:S01]  /*9e50*/  IMAD.MOV R8, RZ, RZ, -R7 ;  /* 0x000000ffff087224 */ /* 0x000fe200078e0a07 */
[----:B------:R-:W-:Y:S01]  /*9e60*/  LOP3.LUT R18, R18, R9, RZ, 0xc0, !PT ;  /* 0x0000000912127212 */ /* 0x000fe200078ec0ff */
[----:B------:R-:W-:Y:S02]  /*9e70*/  IMAD R36, R28, R7, R36 ;  /* 0x000000071c247224 */ /* 0x000fe400078e0224 */
[----:B-1----:R-:W-:Y:S02]  /*9e80*/  @P4 IMAD R25, R23, R20, R24 ;  /* 0x0000001417194224 */ /* 0x002fe400078e0218 */
[----:B------:R-:W-:-:S02]  /*9e90*/  IMAD R7, R8, R32, R21 ;  /* 0x0000002008077224 */ /* 0x000fc400078e0215 */
[----:B------:R-:W-:Y:S02]  /*9ea0*/  IMAD R36, R36, R33, R25 ;  /* 0x0000002124247224 */ /* 0x000fe400078e0219 */
[----:B------:R-:W-:Y:S02]  /*9eb0*/  IMAD R7, R7, R22, R18 ;  /* 0x0000001607077224 */ /* 0x000fe400078e0212 */
[----:B------:R-:W-:-:S03]  /*9ec0*/  IMAD.MOV.U32 R9, RZ, RZ, 0x1 ;  /* 0x00000001ff097424 */ /* 0x000fc600078e00ff */
[----:B------:R-:W-:Y:S02]  /*9ed0*/  SEL R8, R7, R36, !P4 ;  /* 0x0000002407087207 */ /* 0x000fe40006000000 */
[----:B------:R-:W-:Y:S01]  /*9ee0*/  SEL R36, R36, R7, !P4 ;  /* 0x0000000724247207 */ /* 0x000fe20006000000 */
[----:B------:R-:W-:-:S07]  /*9ef0*/  IMAD.MOV.U32 R7, RZ, RZ, R19 ;  /* 0x000000ffff077224 */ /* 0x000fce00078e0013 */
.L_x_201:
[----:B------:R-:W-:Y:S01]  /*9f00*/  LOP3.LUT P0, RZ, R9, 0xff, RZ, 0xc0, !PT ;  /* 0x000000ff09ff7812 */ /* 0x000fe2000780c0ff */
[----:B------:R-:W-:-:S12]  /*9f10*/  IMAD.MOV.U32 R9, RZ, RZ, R36 ;  /* 0x000000ffff097224 */ /* 0x000fd800078e0024 */
[----:B------:R-:W-:Y:S05]  /*9f20*/  @P0 BRA `(.L_x_204) ;  /* 0xffffff7000e40947 */ /* 0x000fea000383ffff */
[----:B------:R-:W-:Y:S05]  /*9f30*/  EXIT ;  /* 0x000000000000794d */ /* 0x000fea0003800000 */
.L_x_8:
[----:B0-----:R-:W-:Y:S01]  /*9f40*/  ULDC.64 UR4, c[0x0][0x650] ;  /* 0x0001940000047ab9 */ /* 0x001fe20000000a00 */
        /* <DEDUP_REMOVED lines=25> */
.L_x_206:
[----:B------:R-:W0:Y:S01]  /*a0e0*/  LDC.64 R28, c[0x0][0x640] ;  /* 0x00019000ff1c7b82 */ /* 0x000e220000000a00 */
[-CC-:B------:R-:W-:Y:S01]  /*a0f0*/  SHF.R.U64 R21, R16, R6.reuse, R17.reuse ;  /* 0x0000000610157219 */ /* 0x180fe20000001211 */
[----:B------:R-:W-:Y:S01]  /*a100*/  IMAD.MOV.U32 R31, RZ, RZ, 0x1 ;  /* 0x00000001ff1f7424 */ /* 0x000fe200078e00ff */
[----:B------:R-:W-:Y:S02]  /*a110*/  SHF.R.U32.HI R5, RZ, R6, R17 ;  /* 0x00000006ff057219 */ /* 0x000fe40000011611 */
[----:B------:R-:W-:-:S03]  /*a120*/  IADD3 R15, P0, RZ, -R21, RZ ;  /* 0x80000015ff0f7210 */ /* 0x000fc60007f1e0ff */
[----:B------:R-:W1:Y:S02]  /*a130*/  LDC R14, c[0x0][0x618] ;  /* 0x00018600ff0e7b82 */ /* 0x000e640000000800 */
[----:B------:R-:W-:Y:S02]  /*a140*/  IMAD.X R5, RZ, RZ, ~R5, P0 ;  /* 0x000000ffff057224 */ /* 0x000fe400000e0e05 */
[----:B------:R-:W-:-:S04]  /*a150*/  IMAD.WIDE.U32 R8, R15, R22, R2 ;  /* 0x000000160f087225 */ /* 0x000fc800078e0002 */
[----:B------:R-:W2:Y:S01]  /*a160*/  LDC R16, c[0x0][0x608] ;  /* 0x00018200ff107b82 */ /* 0x000ea20000000800 */
[----:B------:R-:W-:-:S04]  /*a170*/  IMAD R6, R5, R22, RZ ;  /* 0x0000001605067224 */ /* 0x000fc800078e02ff */
[----:B------:R-:W-:-:S03]  /*a180*/  IMAD R5, R15, R23, R6 ;  /* 0x000000170f057224 */ /* 0x000fc600078e0206 */
[----:B------:R-:W3:Y:S01]  /*a190*/  LDC R26, c[0x0][0x658] ;  /* 0x00019600ff1a7b82 */ /* 0x000ee20000000800 */
[----:B------:R-:W-:Y:S01]  /*a1a0*/  IMAD.IADD R5, R9, 0x1, R5 ;  /* 0x0000000109057824 */ /* 0x000fe200078e0205 */
[----:B0-----:R-:W-:Y:S01]  /*a1b0*/  ISETP.NE.U32.AND P0, PT, R28, RZ, PT ;  /* 0x000000ff1c00720c */ /* 0x001fe20003f05070 */
[----:B------:R-:W-:-:S03]  /*a1c0*/  IMAD.MOV.U32 R9, RZ, RZ, -0x1 ;  /* 0xffffffffff097424 */ /* 0x000fc600078e00ff */
[----:B------:R-:W-:Y:S02]  /*a1d0*/  ISETP.NE.AND.EX P0, PT, R29, RZ, PT, P0 ;  /* 0x000000ff1d00720c */ /* 0x000fe40003f05300 */
[----:B------:R-:W0:Y:S01]  /*a1e0*/  LDC R24, c[0x0][0x600] ;  /* 0x00018000ff187b82 */ /* 0x000e220000000800 */
[-CC-:B-1----:R-:W-:Y:S02]  /*a1f0*/  SHF.R.U64 R18, R8, R14.reuse, R5.reuse ;  /* 0x0000000e08127219 */ /* 0x182fe40000001205 */
[----:B------:R-:W-:-:S05]  /*a200*/  SHF.R.U32.HI R5, RZ, R14, R5 ;  /* 0x0000000eff057219 */ /* 0x000fca0000011605 */
        /* <DEDUP_REMOVED lines=21> */
.L_x_207:
[----:B-1----:R-:W-:Y:S01]  /*a360*/  SHF.R.U64 R6, R8, R25, R9 ;  /* 0x0000001908067219 */ /* 0x002fe20000001209 */
[----:B0-----:R-:W-:Y:S01]  /*a370*/  VIADD R11, R24, 0xffffffff ;  /* 0xffffffff180b7836 */ /* 0x001fe20000000000 */
[----:B------:R-:W-:Y:S01]  /*a380*/  SHF.L.U32 R9, R31, R26, RZ ;  /* 0x0000001a1f097219 */ /* 0x000fe200000006ff */
[----:B------:R-:W-:Y:S01]  /*a390*/  @P4 IMAD R12, R13, R20, R10 ;  /* 0x000000140d0c4224 */ /* 0x000fe200078e020a */
[----:B------:R-:W-:Y:S01]  /*a3a0*/  LOP3.LUT R5, R22, R33, RZ, 0xc0, !PT ;  /* 0x0000002116057212 */ /* 0x000fe200078ec0ff */
[----:B------:R-:W-:Y:S01]  /*a3b0*/  IMAD.MOV R8, RZ, RZ, -R6 ;  /* 0x000000ffff087224 */ /* 0x000fe200078e0a06 */
[----:B------:R-:W-:Y:S01]  /*a3c0*/  LOP3.LUT R18, R18, R11, RZ, 0xc0, !PT ;  /* 0x0000000b12127212 */ /* 0x000fe200078ec0ff */
[----:B------:R-:W-:Y:S02]  /*a3d0*/  IMAD.MOV.U32 R16, RZ, RZ, R21 ;  /* 0x000000ffff107224 */ /* 0x000fe400078e0015 */
[----:B------:R-:W-:Y:S02]  /*a3e0*/  IMAD R9, R9, R6, R5 ;  /* 0x0000000609097224 */ /* 0x000fe400078e0205 */
[----:B--2---:R-:W-:-:S02]  /*a3f0*/  IMAD R5, R8, R27, R23 ;  /* 0x0000001b08057224 */ /* 0x004fc400078e0217 */
[----:B---3--:R-:W-:Y:S02]  /*a400*/  IMAD R6, R9, R30, R12 ;  /* 0x0000001e09067224 */ /* 0x008fe400078e020c */
[----:B------:R-:W-:Y:S02]  /*a410*/  IMAD.MOV.U32 R8, RZ, RZ, 0x1 ;  /* 0x00000001ff087424 */ /* 0x000fe400078e00ff */
[----:B------:R-:W-:-:S03]  /*a420*/  IMAD R9, R5, R24, R18 ;  /* 0x0000001805097224 */ /* 0x000fc600078e0212 */
[----:B------:R-:W-:Y:S02]  /*a430*/  PRMT R5, R8, 0x7610, R5 ;  /* 0x0000761008057816 */ /* 0x000fe40000000005 */
[----:B------:R-:W-:Y:S02]  /*a440*/  SEL R8, R9, R6, !P4 ;  /* 0x0000000609087207 */ /* 0x000fe40006000000 */
[----:B------:R-:W-:-:S07]  /*a450*/  SEL R6, R6, R9, !P4 ;  /* 0x0000000906067207 */ /* 0x000fce0006000000 */
.L_x_205:
[----:B------:R-:W-:-:S08]  /*a460*/  NOP ;  /* 0x0000000000007918 */ /* 0x000fd00000000000 */
[----:B------:R-:W0:-:S00]  /*a470*/  USETMAXREG.DEALLOC.CTAPOOL 0x28 ;  /* 0x00000028000079c8 */ /* 0x000e0000080e0500 */
[----:B0-----:R-:W-:-:S13]  /*a480*/  ISETP.NE.AND P0, PT, R7, RZ, PT ;  /* 0x000000ff0700720c */ /* 0x001fda0003f05270 */
[----:B------:R-:W-:Y:S05]  /*a490*/  @P0 EXIT ;  /* 0x000000000000094d */ /* 0x000fea0003800000 */
[----:B------:R-:W-:Y:S01]  /*a4a0*/  LOP3.LUT P0, RZ, R5, 0xff, RZ, 0xc0, !PT ;  /* 0x000000ff05ff7812 */ /* 0x000fe2000780c0ff */
[----:B------:R-:W-:Y:S02]  /*a4b0*/  IMAD.MOV.U32 R5, RZ, RZ, 0x1 ;  /* 0x00000001ff057424 */ /* 0x000fe400078e00ff */
[----:B------:R-:W-:-:S10]  /*a4c0*/  IMAD.MOV.U32 R17, RZ, RZ, RZ ;  /* 0x000000ffff117224 */ /* 0x000fd400078e00ff */
[----:B------:R-:W-:Y:S05]  /*a4d0*/  @!P0 BRA `(.L_x_208) ;  /* 0x0000000c00308947 */ /* 0x000fea0003800000 */
[----:B------:R-:W0:Y:S01]  /*a4e0*/  LDC R5, c[0x0][0x28c] ;  /* 0x0000a300ff057b82 */ /* 0x000e220000000800 */
[----:B------:R-:W1:Y:S01]  /*a4f0*/  S2R R11, SR_CgaCtaId ;  /* 0x00000000000b7919 */ /* 0x000e620000008800 */
[----:B------:R-:W-:Y:S01]  /*a500*/  ULDC UR5, c[0x0][0x600] ;  /* 0x0001800000057ab9 */ /* 0x000fe20000000800 */
[----:B------:R-:W-:Y:S01]  /*a510*/  ULDC UR4, c[0x0][0xc] ;  /* 0x0000030000047ab9 */ /* 0x000fe20000000800 */
[----:B------:R-:W-:Y:S01]  /*a520*/  UIADD3 UR16, UR5, -0x1, URZ ;  /* 0xffffffff05107890 */ /* 0x000fe2000fffe03f */
[----:B------:R-:W-:Y:S01]  /*a530*/  BSSY B0, `(.L_x_208) ;  /* 0x00000c6000007945 */ /* 0x000fe20003800000 */
[----:B------:R-:W-:Y:S01]  /*a540*/  ULDC UR6, c[0x0][0x658] ;  /* 0x0001960000067ab9 */ /* 0x000fe20000000800 */
[----:B------:R-:W-:Y:S01]  /*a550*/  ULDC UR5, c[0x0][0x10] ;  /* 0x0000040000057ab9 */ /* 0x000fe20000000800 */
[----:B------:R-:W-:Y:S01]  /*a560*/  UMOV UR7, 0xffffffff ;  /* 0xffffffff00077882 */ /* 0x000fe20000000000 */
[----:B------:R-:W-:Y:S01]  /*a570*/  UMOV UR8, 0x1 ;  /* 0x0000000100087882 */ /* 0x000fe20000000000 */
[----:B------:R-:W-:Y:S01]  /*a580*/  UIMAD.WIDE.U32 UR4, UR4, UR5, URZ ;  /* 0x00000005040472a5 */ /* 0x000fe2000f8e003f */
[----:B------:R-:W-:Y:S01]  /*a590*/  IMAD.MOV.U32 R14, RZ, RZ, 0x1 ;  /* 0x00000001ff0e7424 */ /* 0x000fe200078e00ff */
[----:B------:R-:W-:Y:S01]  /*a5a0*/  USHF.L.U32 UR7, UR7, UR6, URZ ;  /* 0x0000000607077299 */ /* 0x000fe2000800063f */
[----:B------:R-:W-:Y:S01]  /*a5b0*/  LOP3.LUT R15, R4, 0x2, RZ, 0xfc, !PT ;  /* 0x00000002040f7812 */ /* 0x000fe200078efcff */
[----:B------:R-:W-:Y:S01]  /*a5c0*/  USHF.L.U32 UR18, UR8, UR6, URZ ;  /* 0x0000000608127299 */ /* 0x000fe2000800063f */
[----:B------:R-:W-:Y:S01]  /*a5d0*/  IMAD.MOV.U32 R17, RZ, RZ, RZ ;  /* 0x000000ffff117224 */ /* 0x000fe200078e00ff */
[----:B------:R-:W-:Y:S01]  /*a5e0*/  ULOP3.LUT UR17, URZ, UR7, URZ, 0x33, !UPT ;  /* 0x000000073f117292 */ /* 0x000fe2000f8e333f */
[----:B------:R-:W-:Y:S01]  /*a5f0*/  ULDC UR6, c[0x0][0x14] ;  /* 0x0000050000067ab9 */ /* 0x000fe20000000800 */
[----:B------:R-:W-:Y:S01]  /*a600*/  ULDC.64 UR22, c[0x0][0x198] ;  /* 0x0000660000167ab9 */ /* 0x000fe20000000a00 */
[----:B------:R-:W-:-:S02]  /*a610*/  UIMAD.WIDE.U32 UR20, UR4, UR6, URZ ;  /* 0x00000006041472a5 */ /* 0x000fc4000f8e003f */
[----:B------:R-:W-:Y:S01]  /*a620*/  UIMAD UR13, UR5, UR6, URZ ;  /* 0x00000006050d72a4 */ /* 0x000fe2000f8e023f */
[----:B0-----:R-:W-:-:S03]  /*a630*/  VIADD R5, R5, 0x3f ;  /* 0x0000003f05057836 */ /* 0x001fc60000000000 */
[----:B------:R-:W-:Y:S02]  /*a640*/  UIADD3 UR13, UR21, UR13, URZ ;  /* 0x0000000d150d7290 */ /* 0x000fe4000fffe03f */
[----:B------:R-:W-:-:S04]  /*a650*/  SHF.R.S32.HI R10, RZ, 0x1f, R5 ;  /* 0x0000001fff0a7819 */ /* 0x000fc80000011405 */
[----:B------:R-:W-:Y:S01]  /*a660*/  LEA.HI R10, R10, R5, RZ, 0x6 ;  /* 0x000000050a0a7211 */ /* 0x000fe200078f30ff */
[----:B------:R-:W-:Y:S01]  /*a670*/  IMAD.MOV.U32 R5, RZ, RZ, 0x1 ;  /* 0x00000001ff057424 */ /* 0x000fe200078e00ff */
[----:B-1----:R-:W-:Y:S02]  /*a680*/  LOP3.LUT R11, R11, 0x1, RZ, 0xc0, !PT ;  /* 0x000000010b0b7812 */ /* 0x002fe400078ec0ff */
[----:B------:R-:W-:-:S05]  /*a690*/  SHF.R.S32.HI R10, RZ, 0x6, R10 ;  /* 0x00000006ff0a7819 */ /* 0x000fca000001140a */
[----:B------:R-:W-:-:S07]  /*a6a0*/  VIADD R12, R10, 0x1 ;  /* 0x000000010a0c7836 */ /* 0x000fce0000000000 */
.L_x_219:
[----:B------:R-:W-:-:S03]  /*a6b0*/  UMOV UR4, 0xffffffff ;  /* 0xffffffff00047882 */ /* 0x000fc60000000000 */
[----:B------:R-:W-:Y:S05]  /*a6c0*/  BRA.DIV UR4, `(.L_x_209) ;  /* 0x00000012047c7947 */ /* 0x000fea000b800000 */
[----:B------:R-:W-:-:S13]  /*a6d0*/  ELECT P0, URZ, PT ;  /* 0x00000000003f782f */ /* 0x000fda0003800000 */
.L_x_236:
[----:B------:R-:W0:Y:S01]  /*a6e0*/  LDC R7, c[0x0][0x28c] ;  /* 0x0000a300ff077b82 */ /* 0x000e220000000800 */
[----:B------:R-:W-:Y:S01]  /*a6f0*/  BSSY B1, `(.L_x_210) ;  /* 0x0000039000017945 */ /* 0x000fe20003800000 */
[----:B0-----:R-:W-:-:S13]  /*a700*/  ISETP.LT.OR P0, PT, R7, 0x1, !P0 ;  /* 0x000000010700780c */ /* 0x001fda0004701670 */
[----:B------:R-:W-:Y:S05]  /*a710*/  @P0 BRA `(.L_x_211) ;  /* 0x0000000000d80947 */ /* 0x000fea0003800000 */
[----:B------:R-:W-:Y:S02]  /*a720*/  IMAD R9, R8, 0x2, R11 ;  /* 0x0000000208097824 */ /* 0x000fe400078e020b */
[----:B------:R-:W-:Y:S02]  /*a730*/  IMAD.SHL.U32 R20, R6, 0x100, RZ ;  /* 0x0000010006147824 */ /* 0x000fe400078e00ff */
[----:B------:R-:W-:Y:S02]  /*a740*/  IMAD.MOV.U32 R22, RZ, RZ, RZ ;  /* 0x000000ffff167224 */ /* 0x000fe400078e00ff */
[----:B------:R-:W-:Y:S02]  /*a750*/  IMAD.MOV.U32 R6, RZ, RZ, R12 ;  /* 0x000000ffff067224 */ /* 0x000fe400078e000c */
[----:B------:R-:W-:Y:S02]  /*a760*/  IMAD.MOV.U32 R7, RZ, RZ, R5 ;  /* 0x000000ffff077224 */ /* 0x000fe400078e0005 */
[----:B------:R-:W-:-:S02]  /*a770*/  IMAD.MOV.U32 R8, RZ, RZ, R17 ;  /* 0x000000ffff087224 */ /* 0x000fc400078e0011 */
[----:B------:R-:W-:-:S07]  /*a780*/  IMAD R19, R9, 0x28, RZ ;  /* 0x0000002809137824 */ /* 0x000fce00078e02ff */
.L_x_214:
[----:B------:R-:W0:Y:S01]  /*a790*/  S2R R18, SR_CgaCtaId ;  /* 0x0000000000127919 */ /* 0x000e220000008800 */
[----:B------:R-:W-:Y:S02]  /*a7a0*/  MOV R9, 0x400 ;  /* 0x0000040000097802 */ /* 0x000fe40000000f00 */
[----:B------:R-:W-:-:S13]  /*a7b0*/  LOP3.LUT P1, RZ, R0, 0x7f, RZ, 0xc0, !PT ;  /* 0x0000007f00ff7812 */ /* 0x000fda000782c0ff */
[----:B------:R-:W1:Y:S01]  /*a7c0*/  @!P1 LDC R13, c[0x0][0x500] ;  /* 0x00014000ff0d9b82 */ /* 0x000e620000000800 */
[----:B0-----:R-:W-:Y:S02]  /*a7d0*/  LEA R21, R18, R9, 0x18 ;  /* 0x0000000912157211 */ /* 0x001fe400078ec0ff */
[----:B------:R-:W-:-:S03]  /*a7e0*/  SHF.L.U32 R9, R7, 0x1f, RZ ;  /* 0x0000001f07097819 */ /* 0x000fc600000006ff */
[----:B------:R-:W-:-:S04]  /*a7f0*/  IMAD R18, R8, 0x8, R21 ;  /* 0x0000000808127824 */ /* 0x000fc800078e0215 */
[----:B------:R-:W0:Y:S02]  /*a800*/  SYNCS.PHASECHK.TRANS64.TRYWAIT P0, [R18+URZ+0x50], R9 ;  /* 0x00005009120075a7 */ /* 0x000e24000800017f */
[----:B01----:R-:W-:Y:S05]  /*a810*/  @!P0 BRA `(.L_x_212) ;  /* 0x0000001000488947 */ /* 0x003fea0003800000 */
.L_x_237:
[----:B0-----:R-:W-:Y:S01]  /*a820*/  PRMT R9, R15, 0x9910, RZ ;  /* 0x000099100f097816 */ /* 0x001fe200000000ff */
[----:B------:R0:W-:Y:S03]  /*a830*/  @!P1 SYNCS.ARRIVE.TRANS64 RZ, [R18+URZ], R13 ;  /* 0x0000000d12ff99a7 */ /* 0x0001e6000800003f */
[----:B------:R-:W-:-:S13]  /*a840*/  ISETP.NE.AND P0, PT, R9, 0x2, PT ;  /* 0x000000020900780c */ /* 0x000fda0003f05270 */
[----:B0-----:R-:W-:Y:S05]  /*a850*/  @P0 BRA `(.L_x_213) ;  /* 0x0000000000040947 */ /* 0x001fea0003800000 */
[----:B------:R-:W-:Y:S01]  /*a860*/  BPT.TRAP 0x1 ;  /* 0x000000040000795c */ /* 0x000fe20000300000 */
.L_x_213:
[----:B------:R-:W-:Y:S01]  /*a870*/  IMAD R9, R8, 0x2, R11 ;  /* 0x0000000208097824 */ /* 0x000fe200078e020b */
[----:B------:R-:W-:Y:S01]  /*a880*/  R2UR UR9, R18 ;  /* 0x00000000120972ca */ /* 0x000fe200000e0000 */
[--C-:B------:R-:W-:Y:S01]  /*a890*/  IMAD R13, R8, 0x4000, R21.reuse ;  /* 0x00004000080d7824 */ /* 0x100fe200078e0215 */
[----:B------:R-:W-:Y:S01]  /*a8a0*/  UIADD3 UR4, UP0, UR22, 0xf0, URZ ;  /* 0x000000f016047890 */ /* 0x000fe2000ff1e03f */
[----:B------:R-:W-:Y:S01]  /*a8b0*/  IMAD R9, R9, 0xa00, R21 ;  /* 0x00000a0009097824 */ /* 0x000fe200078e0215 */
[----:B------:R-:W-:Y:S01]  /*a8c0*/  R2UR UR11, R20 ;  /* 0x00000000140b72ca */ /* 0x000fe200000e0000 */
[----:B------:R-:W-:Y:S01]  /*a8d0*/  VIADD R6, R6, 0xffffffff ;  /* 0xffffffff06067836 */ /* 0x000fe20000000000 */
[----:B------:R-:W-:Y:S01]  /*a8e0*/  R2UR UR5, R13 ;  /* 0x000000000d0572ca */ /* 0x000fe200000e0000 */
[----:B------:R-:W-:Y:S01]  /*a8f0*/  UIADD3 UR24, UP1, UR22, 0x1f0, URZ ;  /* 0x000001f016187890 */ /* 0x000fe2000ff3e03f */
[----:B------:R-:W-:Y:S01]  /*a900*/  R2UR UR8, R9 ;  /* 0x00000000090872ca */ /* 0x000fe200000e0000 */
[----:B------:R-:W-:Y:S01]  /*a910*/  VIADD R8, R8, 0x1 ;  /* 0x0000000108087836 */ /* 0x000fe20000000000 */
[----:B------:R-:W-:Y:S01]  /*a920*/  R2UR UR10, R22 ;  /* 0x00000000160a72ca */ /* 0x000fe200000e0000 */
[----:B------:R-:W-:Y:S01]  /*a930*/  UIADD3.X UR25, URZ, UR23, URZ, UP1, !UPT ;  /* 0x000000173f197290 */ /* 0x000fe20008ffe43f */
[----:B------:R-:W-:Y:S01]  /*a940*/  R2UR UR12, R16 ;  /* 0x00000000100c72ca */ /* 0x000fe200000e0000 */
[----:B------:R-:W-:Y:S01]  /*a950*/  UMOV UR6, 0x0 ;  /* 0x0000000000067882 */ /* 0x000fe20000000000 */
[----:B------:R-:W-:Y:S01]  /*a960*/  R2UR UR19, R19 ;  /* 0x00000000131372ca */ /* 0x000fe200000e0000 */
[----:B------:R-:W-:Y:S01]  /*a970*/  UMOV UR7, 0x10000000 ;  /* 0x1000000000077882 */ /* 0x000fe20000000000 */
[----:B------:R-:W-:Y:S01]  /*a980*/  ISETP.GT.AND P1, PT, R6, 0x1, PT ;  /* 0x000000010600780c */ /* 0x000fe20003f24270 */
[----:B------:R-:W-:Y:S01]  /*a990*/  UMOV UR26, 0x30000 ;  /* 0x00030000001a7882 */ /* 0x000fe20000000000 */
[----:B------:R-:W-:Y:S01]  /*a9a0*/  ISETP.NE.AND P0, PT, R8, 0xa, PT ;  /* 0x0000000a0800780c */ /* 0x000fe20003f05270 */
[----:B------:R-:W-:Y:S01]  /*a9b0*/  UIADD3 UR14, UR5, 0x180, URZ ;  /* 0x00000180050e7890 */ /* 0x000fe2000fffe03f */
[----:B------:R-:W-:Y:S01]  /*a9c0*/  VIADD R22, R22, 0x40 ;  /* 0x0000004016167836 */ /* 0x000fe20000000000 */
[----:B------:R-:W-:Y:S01]  /*a9d0*/  UIADD3.X UR5, URZ, UR23, URZ, UP0, !UPT ;  /* 0x000000173f057290 */ /* 0x000fe200087fe43f */
[----:B------:R-:W-:Y:S01]  /*a9e0*/  SEL R18, RZ, 0x1, P0 ;  /* 0x00000001ff127807 */ /* 0x000fe20000000000 */
[----:B------:R-:W-:Y:S01]  /*a9f0*/  UIADD3 UR15, UR8, 0x28180, URZ ;  /* 0x00028180080f7890 */ /* 0x000fe2000fffe03f */
[----:B------:R-:W-:-:S02]  /*aa00*/  SEL R8, R8, RZ, P0 ;  /* 0x000000ff08087207 */ /* 0x000fc40000000000 */
[----:B------:R-:W-:Y:S01]  /*aa10*/  UMOV UR8, UR14 ;  /* 0x0000000e00087c82 */ /* 0x000fe20008000000 */
[----:B------:R-:W-:-:S03]  /*aa20*/  LOP3.LUT R7, R7, R18, RZ, 0x3c, !PT ;  /* 0x0000001207077212 */ /* 0x000fc600078e3cff */
[----:B------:R0:W-:Y:S02]  /*aa30*/  UTMALDG.3D [UR8], [UR4], desc[UR6] ;  /* 0x00000608040075b4 */ /* 0x0001e40008011000 */
[----:B0-----:R-:W-:Y:S01]  /*aa40*/  UMOV UR8, UR15 ;  /* 0x0000000f00087c82 */ /* 0x001fe20008000000 */
[----:B------:R-:W-:Y:S02]  /*aa50*/  UMOV UR11, UR19 ;  /* 0x00000013000b7c82 */ /* 0x000fe40008000000 */
[----:B------:R0:W-:Y:S02]  /*aa60*/  UTMALDG.3D.MULTICAST [UR8], [UR24], UR26, desc[UR6] ;  /* 0x00000608180073b4 */ /* 0x0001e4000801181a */
[----:B0-----:R-:W-:Y:S05]  /*aa70*/  @P1 BRA `(.L_x_214) ;  /* 0xfffffffc00441947 */ /* 0x001fea000383ffff */
.L_x_211:
[----:B------:R-:W-:Y:S05]  /*aa80*/  BSYNC B1 ;  /* 0x0000000000017941 */ /* 0x000fea0003800000 */
.L_x_210:
[----:B------:R-:W-:Y:S01]  /*aa90*/  LOP3.LUT P1, RZ, R14, 0xff, RZ, 0xc0, !PT ;  /* 0x000000ff0eff7812 */ /* 0x000fe2000782c0ff */
[C---:B------:R-:W-:Y:S01]  /*aaa0*/  IMAD.IADD R17, R10.reuse, 0x1, R17 ;  /* 0x000000010a117824 */ /* 0x040fe200078e0211 */
[----:B------:R-:W-:Y:S01]  /*aab0*/  ULDC.64 UR4, c[0x0][0x650] ;  /* 0x0001940000047ab9 */ /* 0x000fe20000000a00 */
[C---:B------:R-:W-:Y:S01]  /*aac0*/  ISETP.GE.U32.AND P2, PT, R10.reuse, 0xa, PT ;  /* 0x0000000a0a00780c */ /* 0x040fe20003f46070 */
[----:B------:R-:W-:Y:S01]  /*aad0*/  BSSY B1, `(.L_x_215) ;  /* 0x0000069000017945 */ /* 0x000fe20003800000 */
[----:B------:R-:W-:Y:S01]  /*aae0*/  IMAD.MOV.U32 R16, RZ, RZ, -0x1 ;  /* 0xffffffffff107424 */ /* 0x000fe200078e00ff */
[----:B------:R-:W-:Y:S02]  /*aaf0*/  ISETP.GT.U32.AND P0, PT, R17, 0x9, PT ;  /* 0x000000091100780c */ /* 0x000fe40003f04070 */
[----:B------:R-:W-:Y:S02]  /*ab00*/  PRMT R14, RZ, 0x7610, R14 ;  /* 0x00007610ff0e7816 */ /* 0x000fe4000000000e */
[----:B------:R-:W-:-:S03]  /*ab10*/  ISETP.LT.U32.AND P0, PT, R10, 0xa, P0 ;  /* 0x0000000a0a00780c */ /* 0x000fc60000701070 */
[----:B------:R-:W0:Y:S01]  /*ab20*/  @P1 S2R R7, SR_CgaCtaId ;  /* 0x0000000000071919 */ /* 0x000e220000008800 */
[----:B------:R-:W-:-:S04]  /*ab30*/  @P1 MOV R6, 0x400 ;  /* 0x0000040000061802 */ /* 0x000fc80000000f00 */
[----:B0-----:R-:W-:Y:S01]  /*ab40*/  @P1 LEA R8, R7, R6, 0x18 ;  /* 0x0000000607081211 */ /* 0x001fe200078ec0ff */
[----:B------:R-:W-:Y:S01]  /*ab50*/  IMAD.WIDE.U32 R6, R17, -0x33333333, RZ ;  /* 0xcccccccd11067825 */ /* 0x000fe200078e00ff */
[----:B------:R-:W-:Y:S02]  /*ab60*/  SEL R6, RZ, 0x1, !P0 ;  /* 0x00000001ff067807 */ /* 0x000fe40004000000 */
[----:B------:R0:W-:Y:S01]  /*ab70*/  @P1 SYNCS.ARRIVE.TRANS64.A1T0 RZ, [R8+URZ+0xb8], RZ ;  /* 0x0000b8ff08ff19a7 */ /* 0x0001e2000810003f */
[----:B------:R-:W-:Y:S02]  /*ab80*/  IADD3 R2, P1, R2, UR20, RZ ;  /* 0x0000001402027c10 */ /* 0x000fe4000ff3e0ff */
[----:B------:R-:W-:Y:S01]  /*ab90*/  LOP3.LUT R5, R5, R6, RZ, 0x3c, !PT ;  /* 0x0000000605057212 */ /* 0x000fe200078e3cff */
[----:B------:R-:W-:Y:S01]  /*aba0*/  IMAD.MOV.U32 R6, RZ, RZ, -0x1 ;  /* 0xffffffffff067424 */ /* 0x000fe200078e00ff */
[----:B------:R-:W-:Y:S02]  /*abb0*/  IADD3.X R3, R3, UR13, RZ, P1, !PT ;  /* 0x0000000d03037c10 */ /* 0x000fe40008ffe4ff */
[----:B------:R-:W-:-:S02]  /*abc0*/  ISETP.GE.U32.AND P0, PT, R2, UR4, PT ;  /* 0x0000000402007c0c */ /* 0x000fc4000bf06070 */
[----:B0-----:R-:W-:Y:S02]  /*abd0*/  SHF.R.U32.HI R8, RZ, 0x3, R7 ;  /* 0x00000003ff087819 */ /* 0x001fe40000011607 */
[----:B------:R-:W-:Y:S02]  /*abe0*/  ISETP.GE.U32.AND.EX P0, PT, R3, UR5, PT, P0 ;  /* 0x0000000503007c0c */ /* 0x000fe4000bf06100 */
[----:B------:R-:W-:Y:S01]  /*abf0*/  @P2 LOP3.LUT R5, R5, 0x1, R8, 0x78, !PT ;  /* 0x0000000105052812 */ /* 0x000fe200078e7808 */
[----:B------:R-:W-:Y:S01]  /*ac00*/  IMAD R17, R8, -0xa, R17 ;  /* 0xfffffff608117824 */ /* 0x000fe200078e0211 */
[----:B------:R-:W-:Y:S01]  /*ac10*/  PRMT R7, RZ, 0x7610, R7 ;  /* 0x00007610ff077816 */ /* 0x000fe20000000007 */
[----:B------:R-:W-:-:S08]  /*ac20*/  IMAD.MOV.U32 R8, RZ, RZ, -0x1 ;  /* 0xffffffffff087424 */ /* 0x000fd000078e00ff */
[----:B------:R-:W-:Y:S05]  /*ac30*/  @P0 BRA `(.L_x_216) ;  /* 0x0000000400480947 */ /* 0x000fea0003800000 */
[----:B------:R-:W0:Y:S01]  /*ac40*/  S2R R18, SR_CTAID.X ;  /* 0x0000000000127919 */ /* 0x000e220000002500 */
[----:B------:R-:W-:Y:S01]  /*ac50*/  ULDC.64 UR4, c[0x0][0x628] ;  /* 0x00018a0000047ab9 */ /* 0x000fe20000000a00 */
[----:B------:R-:W1:Y:S01]  /*ac60*/  LDC R19, c[0x0][0x144] ;  /* 0x00005100ff137b82 */ /* 0x000e620000000800 */
[----:B------:R-:W-:Y:S01]  /*ac70*/  ISETP.NE.U32.AND P0, PT, RZ, UR4, PT ;  /* 0x00000004ff007c0c */ /* 0x000fe2000bf05070 */
[----:B------:R-:W2:Y:S01]  /*ac80*/  S2R R13, SR_CTAID.Y ;  /* 0x00000000000d7919 */ /* 0x000ea20000002600 */
[----:B------:R-:W-:Y:S01]  /*ac90*/  ULDC UR7, c[0x0][0x630] ;  /* 0x00018c0000077ab9 */ /* 0x000fe20000000800 */
[----:B------:R-:W-:Y:S01]  /*aca0*/  ULDC UR8, c[0x0][0x150] ;  /* 0x0000540000087ab9 */ /* 0x000fe20000000800 */
[----:B------:R-:W-:Y:S01]  /*acb0*/  ISETP.NE.AND.EX P0, PT, RZ, UR5, PT, P0 ;  /* 0x00000005ff007c0c */ /* 0x000fe2000bf05300 */
[----:B------:R-:W-:Y:S02]  /*acc0*/  IMAD.MOV.U32 R6, RZ, RZ, R2 ;  /* 0x000000ffff067224 */ /* 0x000fe400078e0002 */
[----:B------:R-:W-:Y:S01]  /*acd0*/  IMAD.MOV.U32 R7, RZ, RZ, R3 ;  /* 0x000000ffff077224 */ /* 0x000fe200078e0003 */
[----:B0-----:R-:W-:-:S09]  /*ace0*/  I2FP.F32.U32 R20, R18 ;  /* 0x0000001200147245 */ /* 0x001fd20000201000 */
[----:B------:R-:W-:Y:S05]  /*acf0*/  @!P0 BRA `(.L_x_217) ;  /* 0x0000000000288947 */ /* 0x000fea0003800000 */
[----:B------:R-:W-:Y:S02]  /*ad00*/  ULDC UR6, c[0x0][0x634] ;  /* 0x00018d0000067ab9 */ /* 0x000fe40000000800 */
[----:B------:R-:W-:-:S05]  /*ad10*/  IADD3 R7, P0, R2, UR6, RZ ;  /* 0x0000000602077c10 */ /* 0x000fca000ff1e0ff */
[----:B------:R-:W-:-:S04]  /*ad20*/  IMAD.X R21, RZ, RZ, R3, P0 ;  /* 0x000000ffff157224 */ /* 0x000fc800000e0603 */
[----:B------:R-:W-:-:S04]  /*ad30*/  IMAD.WIDE.U32 R8, R21, UR4, RZ ;  /* 0x0000000415087c25 */ /* 0x000fc8000f8e00ff */
[----:B------:R-:W-:-:S04]  /*ad40*/  IMAD.WIDE.U32 R8, P0, R7, UR5, R8 ;  /* 0x0000000507087c25 */ /* 0x000fc8000f800008 */
[----:B------:R-:W-:-:S04]  /*ad50*/  IMAD.WIDE.U32 R6, R7, UR4, RZ ;  /* 0x0000000407067c25 */ /* 0x000fc8000f8e00ff */
[----:B------:R-:W-:Y:S01]  /*ad60*/  IMAD.MOV.U32 R6, RZ, RZ, R9 ;  /* 0x000000ffff067224 */ /* 0x000fe200078e0009 */
[----:B------:R-:W-:Y:S01]  /*ad70*/  IADD3 RZ, P1, R7, R8, RZ ;  /* 0x0000000807ff7210 */ /* 0x000fe20007f3e0ff */
[----:B------:R-:W-:-:S04]  /*ad80*/  IMAD.X R7, RZ, RZ, RZ, P0 ;  /* 0x000000ffff077224 */ /* 0x000fc800000e06ff */
[----:B------:R-:W-:-:S08]  /*ad90*/  IMAD.WIDE.U32.X R6, R21, UR5, R6, P1 ;  /* 0x0000000515067c25 */ /* 0x000fd000088e0406 */
.L_x_217:
[----:B------:R-:W-:Y:S01]  /*ada0*/  FMUL R20, R20, UR8 ;  /* 0x0000000814147c20 */ /* 0x000fe20008400000 */
[--C-:B------:R-:W-:Y:S01]  /*adb0*/  SHF.R.U64 R16, R6, UR7, R7.reuse ;  /* 0x0000000706107c19 */ /* 0x100fe20008001207 */
[----:B------:R-:W-:Y:S01]  /*adc0*/  ULDC.64 UR4, c[0x0][0x620] ;  /* 0x0001880000047ab9 */ /* 0x000fe20000000a00 */
[----:B------:R-:W-:Y:S01]  /*add0*/  SHF.R.U32.HI R6, RZ, UR7, R7 ;  /* 0x00000007ff067c19 */ /* 0x000fe20008011607 */
[----:B------:R-:W-:Y:S01]  /*ade0*/  ULDC.64 UR6, c[0x0][0x640] ;  /* 0x0001900000067ab9 */ /* 0x000fe20000000a00 */
[----:B------:R-:W-:Y:S01]  /*adf0*/  IADD3 R7, P0, RZ, -R16, RZ ;  /* 0x80000010ff077210 */ /* 0x000fe20007f1e0ff */
[----:B------:R-:W0:Y:S01]  /*ae00*/  F2I.U32.TRUNC.NTZ R20, R20 ;  /* 0x0000001400147305 */ /* 0x000e22000020f000 */
[----:B------:R-:W3:Y:S03]  /*ae10*/  LDC R22, c[0x0][0x148] ;  /* 0x00005200ff167b82 */ /* 0x000ee60000000800 */
[----:B------:R-:W-:Y:S01]  /*ae20*/  IMAD.X R6, RZ, RZ, ~R6, P0 ;  /* 0x000000ffff067224 */ /* 0x000fe200000e0e06 */
[----:B------:R-:W-:-:S03]  /*ae30*/  ISETP.NE.U32.AND P0, PT, RZ, UR6, PT ;  /* 0x00000006ff007c0c */ /* 0x000fc6000bf05070 */
[----:B------:R-:W-:Y:S01]  /*ae40*/  IMAD R6, R6, UR4, RZ ;  /* 0x0000000406067c24 */ /* 0x000fe2000f8e02ff */
[----:B------:R-:W-:-:S03]  /*ae50*/  ISETP.NE.AND.EX P0, PT, RZ, UR7, PT, P0 ;  /* 0x00000007ff007c0c */ /* 0x000fc6000bf05300 */
[C---:B------:R-:W-:Y:S01]  /*ae60*/  IMAD R9, R7.reuse, UR5, R6 ;  /* 0x0000000507097c24 */ /* 0x040fe2000f8e0206 */
[----:B------:R-:W-:Y:S01]  /*ae70*/  ULDC UR5, c[0x0][0x154] ;  /* 0x0000550000057ab9 */ /* 0x000fe20000000800 */
[----:B------:R-:W-:Y:S01]  /*ae80*/  IMAD.WIDE.U32 R6, R7, UR4, R2 ;  /* 0x0000000407067c25 */ /* 0x000fe2000f8e0002 */
[----:B------:R-:W-:-:S03]  /*ae90*/  ULDC UR4, c[0x0][0x618] ;  /* 0x0001860000047ab9 */ /* 0x000fc60000000800 */
[----:B0-----:R-:W-:Y:S02]  /*aea0*/  IMAD.MOV R8, RZ, RZ, -R20 ;  /* 0x000000ffff087224 */ /* 0x001fe400078e0a14 */
[----:B------:R-:W-:Y:S02]  /*aeb0*/  IMAD.IADD R7, R7, 0x1, R9 ;  /* 0x0000000107077824 */ /* 0x000fe400078e0209 */
[----:B-1----:R-:W-:Y:S01]  /*aec0*/  IMAD R18, R19, R8, R18 ;  /* 0x0000000813127224 */ /* 0x002fe200078e0212 */
[----:B--2---:R-:W-:Y:S02]  /*aed0*/  I2FP.F32.U32 R8, R13 ;  /* 0x0000000d00087245 */ /* 0x004fe40000201000 */
[--C-:B------:R-:W-:Y:S02]  /*aee0*/  SHF.R.U64 R19, R6, UR4, R7.reuse ;  /* 0x0000000406137c19 */ /* 0x100fe40008001207 */
[----:B------:R-:W-:Y:S01]  /*aef0*/  SHF.R.U32.HI R6, RZ, UR4, R7 ;  /* 0x00000004ff067c19 */ /* 0x000fe20008011607 */
[----:B------:R-:W-:Y:S01]  /*af00*/  FMUL R8, R8, UR5 ;  /* 0x0000000508087c20 */ /* 0x000fe20008400000 */
[----:B------:R-:W-:-:S02]  /*af10*/  ULDC UR4, c[0x0][0x608] ;  /* 0x0001820000047ab9 */ /* 0x000fc40000000800 */
[--C-:B------:R-:W-:Y:S01]  /*af20*/  SHF.R.U64 R21, R19, UR4, R6.reuse ;  /* 0x0000000413157c19 */ /* 0x100fe20008001206 */
[----:B------:R0:W1:Y:S01]  /*af30*/  F2I.U32.TRUNC.NTZ R24, R8 ;  /* 0x0000000800187305 */ /* 0x000062000020f000 */
[----:B------:R-:W-:Y:S01]  /*af40*/  SHF.R.U32.HI R6, RZ, UR4, R6 ;  /* 0x00000004ff067c19 */ /* 0x000fe20008011606 */
[----:B------:R-:W-:-:S03]  /*af50*/  ULDC UR4, c[0x0][0x658] ;  /* 0x0001960000047ab9 */ /* 0x000fc60000000800 */
[--C-:B------:R-:W-:Y:S02]  /*af60*/  SHF.R.U64 R20, R21, UR4, R6.reuse ;  /* 0x0000000415147c19 */ /* 0x100fe40008001206 */
[----:B------:R-:W-:-:S03]  /*af70*/  SHF.R.U32.HI R23, RZ, UR4, R6 ;  /* 0x00000004ff177c19 */ /* 0x000fc60008011606 */
[----:B------:R-:W-:Y:S02]  /*af80*/  IMAD.MOV.U32 R6, RZ, RZ, R20 ;  /* 0x000000ffff067224 */ /* 0x000fe400078e0014 */
[----:B------:R-:W-:Y:S01]  /*af90*/  IMAD.MOV.U32 R7, RZ, RZ, R23 ;  /* 0x000000ffff077224 */ /* 0x000fe200078e0017 */
[----:B0-----:R-:W-:Y:S06]  /*afa0*/  @!P0 BRA `(.L_x_218) ;  /* 0x0000000000288947 */ /* 0x001fec0003800000 */
        /* <DEDUP_REMOVED lines=10> */
.L_x_218:
[----:B------:R-:W-:Y:S01]  /*b050*/  ULDC UR4, c[0x0][0x648] ;  /* 0x0001920000047ab9 */ /* 0x000fe20000000800 */
[----:B------:R-:W-:Y:S01]  /*b060*/  LOP3.LUT R21, R21, UR17, RZ, 0xc0, !PT ;  /* 0x0000001115157c12 */ /* 0x000fe2000f8ec0ff */
[----:B-1----:R-:W-:Y:S01]  /*b070*/  IMAD.MOV R24, RZ, RZ, -R24 ;  /* 0x000000ffff187224 */ /* 0x002fe200078e0a18 */
[----:B------:R-:W-:Y:S01]  /*b080*/  SHF.R.U64 R6, R6, UR4, R7 ;  /* 0x0000000406067c19 */ /* 0x000fe20008001207 */
[----:B------:R-:W-:Y:S01]  /*b090*/  ULDC UR4, c[0x0][0x638] ;  /* 0x00018e0000047ab9 */ /* 0x000fe20000000800 */
[----:B------:R-:W-:Y:S01]  /*b0a0*/  LOP3.LUT R9, R19, UR16, RZ, 0xc0, !PT ;  /* 0x0000001013097c12 */ /* 0x000fe2000f8ec0ff */
[----:B---3--:R-:W-:Y:S01]  /*b0b0*/  @P4 IMAD R18, R22, R24, R13 ;  /* 0x0000001816124224 */ /* 0x008fe200078e020d */
[----:B------:R-:W-:Y:S01]  /*b0c0*/  ULDC UR5, c[0x0][0x610] ;  /* 0x0001840000057ab9 */ /* 0x000fe20000000800 */
[----:B------:R-:W-:Y:S02]  /*b0d0*/  IMAD.MOV R7, RZ, RZ, -R6 ;  /* 0x000000ffff077224 */ /* 0x000fe400078e0a06 */
[----:B------:R-:W-:-:S02]  /*b0e0*/  IMAD R21, R6, UR18, R21 ;  /* 0x0000001206157c24 */ /* 0x000fc4000f8e0215 */
[----:B------:R-:W-:Y:S01]  /*b0f0*/  IMAD R20, R7, UR4, R20 ;  /* 0x0000000407147c24 */ /* 0x000fe2000f8e0214 */
[----:B------:R-:W-:Y:S01]  /*b100*/  ULDC UR4, c[0x0][0x600] ;  /* 0x0001800000047ab9 */ /* 0x000fe20000000800 */
[----:B------:R-:W-:Y:S02]  /*b110*/  IMAD R18, R21, UR5, R18 ;  /* 0x0000000515127c24 */ /* 0x000fe4000f8e0212 */
[----:B------:R-:W-:Y:S02]  /*b120*/  IMAD R9, R20, UR4, R9 ;  /* 0x0000000414097c24 */ /* 0x000fe4000f8e0209 */
[----:B------:R-:W-:-:S03]  /*b130*/  IMAD.MOV.U32 R7, RZ, RZ, 0x1 ;  /* 0x00000001ff077424 */ /* 0x000fc600078e00ff */
[----:B------:R-:W-:Y:S02]  /*b140*/  SEL R8, R9, R18, !P4 ;  /* 0x0000001209087207 */ /* 0x000fe40006000000 */
[----:B------:R-:W-:-:S07]  /*b150*/  SEL R6, R18, R9, !P4 ;  /* 0x0000000912067207 */ /* 0x000fce0006000000 */
.L_x_216:
[----:B------:R-:W-:Y:S05]  /*b160*/  BSYNC B1 ;  /* 0x0000000000017941 */ /* 0x000fea0003800000 */
.L_x_215:
[----:B------:R-:W-:-:S13]  /*b170*/  LOP3.LUT P0, RZ, R7, 0xff, RZ, 0xc0, !PT ;  /* 0x000000ff07ff7812 */ /* 0x000fda000780c0ff */
[----:B------:R-:W-:Y:S05]  /*b180*/  @P0 BRA `(.L_x_219) ;  /* 0xfffffff400480947 */ /* 0x000fea000383ffff */
[----:B------:R-:W-:Y:S05]  /*b190*/  BSYNC B0 ;  /* 0x0000000000007941 */ /* 0x000fea0003800000 */
.L_x_208:
[----:B------:R-:W-:-:S03]  /*b1a0*/  UMOV UR4, 0xffffffff ;  /* 0xffffffff00047882 */ /* 0x000fc60000000000 */
[----:B------:R-:W-:Y:S05]  /*b1b0*/  BRA.DIV UR4, `(.L_x_220) ;  /* 0x0000000604f47947 */ /* 0x000fea000b800000 */
[----:B------:R-:W-:-:S13]  /*b1c0*/  ELECT P0, URZ, PT ;  /* 0x00000000003f782f */ /* 0x000fda0003800000 */
.L_x_240:
[----:B------:R-:W-:Y:S04]  /*b1d0*/  BSSY B0, `(.L_x_221) ;  /* 0x0000061000007945 */ /* 0x000fe80003800000 */
[----:B------:R-:W-:Y:S05]  /*b1e0*/  @!P0 BRA `(.L_x_222) ;  /* 0x00000004007c8947 */ /* 0x000fea0003800000 */
[----:B------:R-:W-:-:S04]  /*b1f0*/  LOP3.LUT R4, R4, 0x2, RZ, 0xfc, !PT ;  /* 0x0000000204047812 */ /* 0x000fc800078efcff */
[----:B------:R-:W-:-:S13]  /*b200*/  ISETP.NE.AND P0, PT, R4, 0x3, PT ;  /* 0x000000030400780c */ /* 0x000fda0003f05270 */
[----:B------:R-:W-:Y:S05]  /*b210*/  @!P0 BRA `(.L_x_223) ;  /* 0x0000000000048947 */ /* 0x000fea0003800000 */
[----:B------:R-:W-:Y:S01]  /*b220*/  BPT.TRAP 0x1 ;  /* 0x000000040000795c */ /* 0x000fe20000300000 */
.L_x_223:
[----:B------:R-:W0:Y:S01]  /*b230*/  S2R R3, SR_CgaCtaId ;  /* 0x0000000000037919 */ /* 0x000e220000008800 */
[----:B------:R-:W-:-:S04]  /*b240*/  MOV R0, 0x400 ;  /* 0x0000040000007802 */ /* 0x000fc80000000f00 */
[----:B0-----:R-:W-:Y:S02]  /*b250*/  LEA R0, R3, R0, 0x18 ;  /* 0x0000000003007211 */ /* 0x001fe400078ec0ff */
[----:B------:R-:W-:-:S03]  /*b260*/  SHF.L.U32 R3, R5, 0x1f, RZ ;  /* 0x0000001f05037819 */ /* 0x000fc600000006ff */
[----:B------:R-:W-:-:S04]  /*b270*/  VIADD R0, R0, 0x50 ;  /* 0x0000005000007836 */ /* 0x000fc80000000000 */
[C---:B------:R-:W-:Y:S02]  /*b280*/  IMAD R6, R17.reuse, 0x8, R0 ;  /* 0x0000000811067824 */ /* 0x040fe400078e0200 */
[----:B------:R-:W-:Y:S02]  /*b290*/  VIADD R17, R17, 0x1 ;  /* 0x0000000111117836 */ /* 0x000fe40000000000 */
[----:B------:R-:W0:Y:S03]  /*b2a0*/  SYNCS.PHASECHK.TRANS64.TRYWAIT P0, [R6+URZ], R3 ;  /* 0x00000003060075a7 */ /* 0x000e26000800017f */
[----:B------:R-:W-:-:S04]  /*b2b0*/  ISETP.NE.AND P1, PT, R17, 0xa, PT ;  /* 0x0000000a1100780c */ /* 0x000fc80003f25270 */
[----:B------:R-:W-:Y:S02]  /*b2c0*/  SEL R2, RZ, 0x1, P1 ;  /* 0x00000001ff027807 */ /* 0x000fe40000800000 */
[----:B------:R-:W-:Y:S02]  /*b2d0*/  SEL R17, R17, RZ, P1 ;  /* 0x000000ff11117207 */ /* 0x000fe40000800000 */
[----:B------:R-:W-:-:S03]  /*b2e0*/  LOP3.LUT R8, R5, R2, RZ, 0x3c, !PT ;  /* 0x0000000205087212 */ /* 0x000fc600078e3cff */
[----:B------:R-:W-:Y:S01]  /*b2f0*/  IMAD R7, R17, 0x8, R0 ;  /* 0x0000000811077824 */ /* 0x000fe200078e0200 */
[----:B------:R-:W-:Y:S01]  /*b300*/  SHF.L.U32 R4, R8, 0x1f, RZ ;  /* 0x0000001f08047819 */ /* 0x000fe200000006ff */
[----:B0-----:R-:W-:Y:S06]  /*b310*/  @!P0 BRA `(.L_x_224) ;  /* 0x0000000400bc8947 */ /* 0x001fec0003800000 */
.L_x_241:
[----:B------:R-:W1:Y:S01]  /*b320*/  SYNCS.PHASECHK.TRANS64.TRYWAIT P0, [R7+URZ], R4 ;  /* 0x00000004070075a7 */ /* 0x000e62000800017f */
[----:B------:R-:W-:-:S05]  /*b330*/  VIADD R2, R17, 0x1 ;  /* 0x0000000111027836 */ /* 0x000fca0000000000 */
[----:B------:R-:W-:-:S04]  /*b340*/  ISETP.NE.AND P1, PT, R2, 0xa, PT ;  /* 0x0000000a0200780c */ /* 0x000fc80003f25270 */
[----:B0-----:R-:W-:Y:S02]  /*b350*/  SEL R3, RZ, 0x1, P1 ;  /* 0x00000001ff037807 */ /* 0x001fe40000800000 */
[----:B------:R-:W-:Y:S02]  /*b360*/  SEL R9, R2, RZ, P1 ;  /* 0x000000ff02097207 */ /* 0x000fe40000800000 */
[----:B------:R-:W-:-:S03]  /*b370*/  LOP3.LUT R8, R8, R3, RZ, 0x3c, !PT ;  /* 0x0000000308087212 */ /* 0x000fc600078e3cff */
[----:B------:R-:W-:Y:S01]  /*b380*/  IMAD R6, R9, 0x8, R0 ;  /* 0x0000000809067824 */ /* 0x000fe200078e0200 */
[----:B------:R-:W-:Y:S01]  /*b390*/  SHF.L.U32 R5, R8, 0x1f, RZ ;  /* 0x0000001f08057819 */ /* 0x000fe200000006ff */
[----:B-1----:R-:W-:Y:S06]  /*b3a0*/  @!P0 BRA `(.L_x_225) ;  /* 0x0000000400ac8947 */ /* 0x002fec0003800000 */
.L_x_242:
[----:B------:R-:W1:Y:S01]  /*b3b0*/  SYNCS.PHASECHK.TRANS64.TRYWAIT P0, [R6+URZ], R5 ;  /* 0x00000005060075a7 */ /* 0x000e62000800017f */
[----:B------:R-:W-:-:S05]  /*b3c0*/  VIADD R2, R9, 0x1 ;  /* 0x0000000109027836 */ /* 0x000fca0000000000 */
[----:B------:R-:W-:-:S04]  /*b3d0*/  ISETP.NE.AND P1, PT, R2, 0xa, PT ;  /* 0x0000000a0200780c */ /* 0x000fc80003f25270 */
[----:B------:R-:W-:Y:S02]  /*b3e0*/  SEL R3, RZ, 0x1, P1 ;  /* 0x00000001ff037807 */ /* 0x000fe40000800000 */
[----:B0-----:R-:W-:Y:S02]  /*b3f0*/  SEL R7, R2, RZ, P1 ;  /* 0x000000ff02077207 */ /* 0x001fe40000800000 */
[----:B------:R-:W-:-:S03]  /*b400*/  LOP3.LUT R8, R8, R3, RZ, 0x3c, !PT ;  /* 0x0000000308087212 */ /* 0x000fc600078e3cff */
[----:B------:R-:W-:Y:S01]  /*b410*/  IMAD R9, R7, 0x8, R0 ;  /* 0x0000000807097824 */ /* 0x000fe200078e0200 */
[----:B------:R-:W-:Y:S01]  /*b420*/  SHF.L.U32 R4, R8, 0x1f, RZ ;  /* 0x0000001f08047819 */ /* 0x000fe200000006ff */
[----:B-1----:R-:W-:Y:S06]  /*b430*/  @!P0 BRA `(.L_x_226) ;  /* 0x00000004009c8947 */ /* 0x002fec0003800000 */
.L_x_243:
[----:B------:R-:W1:Y:S01]  /*b440*/  SYNCS.PHASECHK.TRANS64.TRYWAIT P0, [R9+URZ], R4 ;  /* 0x00000004090075a7 */ /* 0x000e62000800017f */
[----:B------:R-:W-:-:S05]  /*b450*/  VIADD R2, R7, 0x1 ;  /* 0x0000000107027836 */ /* 0x000fca0000000000 */
[----:B------:R-:W-:-:S04]  /*b460*/  ISETP.NE.AND P1, PT, R2, 0xa, PT ;  /* 0x0000000a0200780c */ /* 0x000fc80003f25270 */
[----:B------:R-:W-:Y:S02]  /*b470*/  SEL R3, RZ, 0x1, P1 ;  /* 0x00000001ff037807 */ /* 0x000fe40000800000 */
[----:B------:R-:W-:Y:S02]  /*b480*/  SEL R7, R2, RZ, P1 ;  /* 0x000000ff02077207 */ /* 0x000fe40000800000 */
[----:B------:R-:W-:-:S03]  /*b490*/  LOP3.LUT R8, R8, R3, RZ, 0x3c, !PT ;  /* 0x0000000308087212 */ /* 0x000fc600078e3cff */
[----:B0-----:R-:W-:Y:S01]  /*b4a0*/  IMAD R6, R7, 0x8, R0 ;  /* 0x0000000807067824 */ /* 0x001fe200078e0200 */
[----:B------:R-:W-:Y:S01]  /*b4b0*/  SHF.L.U32 R5, R8, 0x1f, RZ ;  /* 0x0000001f08057819 */ /* 0x000fe200000006ff */
[----:B-1----:R-:W-:Y:S06]  /*b4c0*/  @!P0 BRA `(.L_x_227) ;  /* 0x00000004008c8947 */ /* 0x002fec0003800000 */
.L_x_244:
        /* <DEDUP_REMOVED lines=9> */
.L_x_245:
        /* <DEDUP_REMOVED lines=9> */
.L_x_246:
        /* <DEDUP_REMOVED lines=9> */
.L_x_247:
        /* <DEDUP_REMOVED lines=9> */
.L_x_248:
[----:B------:R-:W1:Y:S01]  /*b710*/  SYNCS.PHASECHK.TRANS64.TRYWAIT P0, [R6+URZ], R5 ;  /* 0x00000005060075a7 */ /* 0x000e62000800017f */
[----:B------:R-:W-:-:S05]  /*b720*/  VIADD R2, R7, 0x1 ;  /* 0x0000000107027836 */ /* 0x000fca0000000000 */
[----:B------:R-:W-:-:S04]  /*b730*/  ISETP.NE.AND P1, PT, R2, 0xa, PT ;  /* 0x0000000a0200780c */ /* 0x000fc80003f25270 */
[----:B0-----:R-:W-:Y:S02]  /*b740*/  SEL R4, RZ, 0x1, P1 ;  /* 0x00000001ff047807 */ /* 0x001fe40000800000 */
[----:B------:R-:W-:Y:S02]  /*b750*/  SEL R3, R2, RZ, P1 ;  /* 0x000000ff02037207 */ /* 0x000fe40000800000 */
[----:B------:R-:W-:Y:S01]  /*b760*/  LOP3.LUT R4, R11, R4, RZ, 0x3c, !PT ;  /* 0x000000040b047212 */ /* 0x000fe200078e3cff */
[----:B-1----:R-:W-:Y:S06]  /*b770*/  @!P0 BRA `(.L_x_232) ;  /* 0x0000000400448947 */ /* 0x002fec0003800000 */
.L_x_249:
[----:B------:R-:W-:Y:S01]  /*b780*/  IMAD R3, R3, 0x8, R0 ;  /* 0x0000000803037824 */ /* 0x000fe200078e0200 */
[----:B------:R-:W-:-:S07]  /*b790*/  SHF.L.U32 R0, R4, 0x1f, RZ ;  /* 0x0000001f04007819 */ /* 0x000fce00000006ff */
.L_x_233:
[----:B-1----:R1:W2:Y:S02]  /*b7a0*/  SYNCS.PHASECHK.TRANS64.TRYWAIT P0, [R3+URZ], R0 ;  /* 0x00000000030075a7 */ /* 0x0022a4000800017f */
[----:B--2---:R-:W-:Y:S05]  /*b7b0*/  @!P0 NANOSLEEP.SYNCS 0x989680 ;  /* 0x009896800000895d */ /* 0x004fea0003900000 */
[----:B------:R-:W2:Y:S02]  /*b7c0*/  @!P0 SYNCS.PHASECHK.TRANS64 P0, [R3+URZ], R0 ;  /* 0x00000000030085a7 */ /* 0x000ea4000800007f */
[----:B--2---:R-:W-:Y:S05]  /*b7d0*/  @!P0 BRA `(.L_x_233) ;  /* 0xfffffffc00f08947 */ /* 0x004fea000383ffff */
.L_x_222:
[----:B------:R-:W-:Y:S05]  /*b7e0*/  BSYNC B0 ;  /* 0x0000000000007941 */ /* 0x000fea0003800000 */
.L_x_221:
[----:B------:R-:W-:Y:S05]  /*b7f0*/  EXIT ;  /* 0x000000000000794d */ /* 0x000fea0003800000 */
.L_x_22:
[----:B-1----:R-:W-:-:S04]  /*b800*/  IMAD.U32 R14, RZ, RZ, UR7 ;  /* 0x00000007ff0e7e24 */ /* 0x002fc8000f8e00ff */
[----:B------:R1:W4:Y:S03]  /*b810*/  SYNCS.PHASECHK.TRANS64.TRYWAIT P0, [R14+URZ], R13 ;  /* 0x0000000d0e0075a7 */ /* 0x000326000800017f */
[----:B----4-:R-:W-:Y:S05]  /*b820*/  @!P0 NANOSLEEP.SYNCS 0x989680 ;  /* 0x009896800000895d */ /* 0x010fea0003900000 */
[----:B------:R-:W4:Y:S02]  /*b830*/  @!P0 SYNCS.PHASECHK.TRANS64 P0, [R14+URZ], R13 ;  /* 0x0000000d0e0085a7 */ /* 0x000f24000800007f */
[----:B----4-:R-:W-:Y:S05]  /*b840*/  @!P0 BRA `(.L_x_22) ;  /* 0xfffffffc00ec8947 */ /* 0x010fea000383ffff */
[----:B------:R-:W-:Y:S05]  /*b850*/  BRA `(.L_x_21) ;  /* 0xffffff6000687947 */ /* 0x000fea000383ffff */
.L_x_28:
[----:B-1----:R-:W-:-:S04]  /*b860*/  IMAD.U32 R176, RZ, RZ, UR12 ;  /* 0x0000000cffb07e24 */ /* 0x002fc8000f8e00ff */
[----:B------:R1:W4:Y:S03]  /*b870*/  SYNCS.PHASECHK.TRANS64.TRYWAIT P0, [R176+URZ], R175 ;  /* 0x000000afb00075a7 */ /* 0x000326000800017f */
[----:B----4-:R-:W-:Y:S05]  /*b880*/  @!P0 NANOSLEEP.SYNCS 0x989680 ;  /* 0x009896800000895d */ /* 0x010fea0003900000 */
[----:B------:R-:W4:Y:S02]  /*b890*/  @!P0 SYNCS.PHASECHK.TRANS64 P0, [R176+URZ], R175 ;  /* 0x000000afb00085a7 */ /* 0x000f24000800007f */
[----:B----4-:R-:W-:Y:S05]  /*b8a0*/  @!P0 BRA `(.L_x_28) ;  /* 0xfffffffc00ec8947 */ /* 0x010fea000383ffff */
[----:B------:R-:W-:Y:S05]  /*b8b0*/  BRA `(.L_x_27) ;  /* 0xffffff7000247947 */ /* 0x000fea000383ffff */
.L_x_209:
[----:B------:R-:W-:Y:S01]  /*b8c0*/  BSSY B1, `(.L_x_234) ;  /* 0x0000006000017945 */ /* 0x000fe20003800000 */
[----:B------:R-:W-:-:S07]  /*b8d0*/  IMAD.MOV.U32 R7, RZ, RZ, -0x1 ;  /* 0xffffffffff077424 */ /* 0x000fce00078e00ff */
[----:B------:R-:W-:Y:S05]  /*b8e0*/  WARPSYNC.COLLECTIVE R7, `(.L_x_235) ;  /* 0x00000000070c7348 */ /* 0x000fea0003c00000 */
[----:B------:R-:W-:Y:S02]  /*b8f0*/  ELECT P0, UR62, PT ;  /* 0x00000000003e782f */ /* 0x000fe40003800000 */
[----:B------:R-:W-:Y:S01]  /*b900*/  MOV R7, UR62 ;  /* 0x0000003e00077c02 */ /* 0x000fe20008000f00 */
[----:B------:R-:W-:Y:S10]  /*b910*/  ENDCOLLECTIVE ;  /* 0x000000000000791b */ /* 0x000ff40003800000 */
.L_x_235:
[----:B------:R-:W-:Y:S05]  /*b920*/  BSYNC B1 ;  /* 0x0000000000017941 */ /* 0x000fea0003800000 */
.L_x_234:
[----:B------:R-:W-:Y:S05]  /*b930*/  BRA `(.L_x_236) ;  /* 0xffffffec00687947 */ /* 0x000fea000383ffff */
.L_x_212:
[----:B0-----:R0:W1:Y:S02]  /*b940*/  SYNCS.PHASECHK.TRANS64.TRYWAIT P0, [R18+URZ+0x50], R9 ;  /* 0x00005009120075a7 */ /* 0x001064000800017f */
[----:B-1----:R-:W-:Y:S05]  /*b950*/  @!P0 NANOSLEEP.SYNCS 0x989680 ;  /* 0x009896800000895d */ /* 0x002fea0003900000 */
[----:B------:R-:W1:Y:S02]  /*b960*/  @!P0 SYNCS.PHASECHK.TRANS64 P0, [R18+URZ+0x50], R9 ;  /* 0x00005009120085a7 */ /* 0x000e64000800007f */
[----:B-1----:R-:W-:Y:S05]  /*b970*/  @!P0 BRA `(.L_x_212) ;  /* 0xfffffffc00f08947 */ /* 0x002fea000383ffff */
[----:B------:R-:W-:Y:S05]  /*b980*/  BRA `(.L_x_237) ;  /* 0xffffffec00a47947 */ /* 0x000fea000383ffff */
.L_x_220:
[----:B------:R-:W-:Y:S01]  /*b990*/  BSSY B0, `(.L_x_238) ;  /* 0x0000006000007945 */ /* 0x000fe20003800000 */
[----:B------:R-:W-:-:S07]  /*b9a0*/  IMAD.MOV.U32 R7, RZ, RZ, -0x1 ;  /* 0xffffffffff077424 */ /* 0x000fce00078e00ff */
[----:B------:R-:W-:Y:S05]  /*b9b0*/  WARPSYNC.COLLECTIVE R7, `(.L_x_239) ;  /* 0x00000000070c7348 */ /* 0x000fea0003c00000 */
[----:B------:R-:W-:Y:S02]  /*b9c0*/  ELECT P0, UR62, PT ;  /* 0x00000000003e782f */ /* 0x000fe40003800000 */
[----:B------:R-:W-:Y:S01]  /*b9d0*/  MOV R7, UR62 ;  /* 0x0000003e00077c02 */ /* 0x000fe20008000f00 */
[----:B------:R-:W-:Y:S10]  /*b9e0*/  ENDCOLLECTIVE ;  /* 0x000000000000791b */ /* 0x000ff40003800000 */
.L_x_239:
[----:B------:R-:W-:Y:S05]  /*b9f0*/  BSYNC B0 ;  /* 0x0000000000007941 */ /* 0x000fea0003800000 */
.L_x_238:
[----:B------:R-:W-:Y:S05]  /*ba00*/  BRA `(.L_x_240) ;  /* 0xfffffff400f07947 */ /* 0x000fea000383ffff */
.L_x_224:
[----:B0-----:R0:W1:Y:S02]  /*ba10*/  SYNCS.PHASECHK.TRANS64.TRYWAIT P0, [R6+URZ], R3 ;  /* 0x00000003060075a7 */ /* 0x001064000800017f */
[----:B-1----:R-:W-:Y:S05]  /*ba20*/  @!P0 NANOSLEEP.SYNCS 0x989680 ;  /* 0x009896800000895d */ /* 0x002fea0003900000 */
[----:B------:R-:W1:Y:S02]  /*ba30*/  @!P0 SYNCS.PHASECHK.TRANS64 P0, [R6+URZ], R3 ;  /* 0x00000003060085a7 */ /* 0x000e64000800007f */
[----:B-1----:R-:W-:Y:S05]  /*ba40*/  @!P0 BRA `(.L_x_224) ;  /* 0xfffffffc00f08947 */ /* 0x002fea000383ffff */
[----:B------:R-:W-:Y:S05]  /*ba50*/  BRA `(.L_x_241) ;  /* 0xfffffff800307947 */ /* 0x000fea000383ffff */
.L_x_225:
[----:B0-----:R0:W1:Y:S02]  /*ba60*/  SYNCS.PHASECHK.TRANS64.TRYWAIT P0, [R7+URZ], R4 ;  /* 0x00000004070075a7 */ /* 0x001064000800017f */
[----:B-1----:R-:W-:Y:S05]  /*ba70*/  @!P0 NANOSLEEP.SYNCS 0x989680 ;  /* 0x009896800000895d */ /* 0x002fea0003900000 */
[----:B------:R-:W1:Y:S02]  /*ba80*/  @!P0 SYNCS.PHASECHK.TRANS64 P0, [R7+URZ], R4 ;  /* 0x00000004070085a7 */ /* 0x000e64000800007f */
[----:B-1----:R-:W-:Y:S05]  /*ba90*/  @!P0 BRA `(.L_x_225) ;  /* 0xfffffffc00f08947 */ /* 0x002fea000383ffff */
[----:B------:R-:W-:Y:S05]  /*baa0*/  BRA `(.L_x_242) ;  /* 0xfffffff800407947 */ /* 0x000fea000383ffff */
.L_x_226:
[----:B0-----:R0:W1:Y:S02]  /*bab0*/  SYNCS.PHASECHK.TRANS64.TRYWAIT P0, [R6+URZ], R5 ;  /* 0x00000005060075a7 */ /* 0x001064000800017f */
[----:B-1----:R-:W-:Y:S05]  /*bac0*/  @!P0 NANOSLEEP.SYNCS 0x989680 ;  /* 0x009896800000895d */ /* 0x002fea0003900000 */
[----:B------:R-:W1:Y:S02]  /*bad0*/  @!P0 SYNCS.PHASECHK.TRANS64 P0, [R6+URZ], R5 ;  /* 0x00000005060085a7 */ /* 0x000e64000800007f */
[----:B-1----:R-:W-:Y:S05]  /*bae0*/  @!P0 BRA `(.L_x_226) ;  /* 0xfffffffc00f08947 */ /* 0x002fea000383ffff */
[----:B------:R-:W-:Y:S05]  /*baf0*/  BRA `(.L_x_243) ;  /* 0xfffffff800507947 */ /* 0x000fea000383ffff */
.L_x_227:
[----:B0-----:R0:W1:Y:S02]  /*bb00*/  SYNCS.PHASECHK.TRANS64.TRYWAIT P0, [R9+URZ], R4 ;  /* 0x00000004090075a7 */ /* 0x001064000800017f */
[----:B-1----:R-:W-:Y:S05]  /*bb10*/  @!P0 NANOSLEEP.SYNCS 0x989680 ;  /* 0x009896800000895d */ /* 0x002fea0003900000 */
[----:B------:R-:W1:Y:S02]  /*bb20*/  @!P0 SYNCS.PHASECHK.TRANS64 P0, [R9+URZ], R4 ;  /* 0x00000004090085a7 */ /* 0x000e64000800007f */
[----:B-1----:R-:W-:Y:S05]  /*bb30*/  @!P0 BRA `(.L_x_227) ;  /* 0xfffffffc00f08947 */ /* 0x002fea000383ffff */
[----:B------:R-:W-:Y:S05]  /*bb40*/  BRA `(.L_x_244) ;  /* 0xfffffff800607947 */ /* 0x000fea000383ffff */
.L_x_228:
[----:B0-----:R0:W1:Y:S02]  /*bb50*/  SYNCS.PHASECHK.TRANS64.TRYWAIT P0, [R6+URZ], R5 ;  /* 0x00000005060075a7 */ /* 0x001064000800017f */
[----:B-1----:R-:W-:Y:S05]  /*bb60*/  @!P0 NANOSLEEP.SYNCS 0x989680 ;  /* 0x009896800000895d */ /* 0x002fea0003900000 */
[----:B------:R-:W1:Y:S02]  /*bb70*/  @!P0 SYNCS.PHASECHK.TRANS64 P0, [R6+URZ], R5 ;  /* 0x00000005060085a7 */ /* 0x000e64000800007f */
[----:B-1----:R-:W-:Y:S05]  /*bb80*/  @!P0 BRA `(.L_x_228) ;  /* 0xfffffffc00f08947 */ /* 0x002fea000383ffff */
[----:B------:R-:W-:Y:S05]  /*bb90*/  BRA `(.L_x_245) ;  /* 0xfffffff800707947 */ /* 0x000fea000383ffff */
.L_x_229:
[----:B0-----:R0:W1:Y:S02]  /*bba0*/  SYNCS.PHASECHK.TRANS64.TRYWAIT P0, [R9+URZ], R4 ;  /* 0x00000004090075a7 */ /* 0x001064000800017f */
[----:B-1----:R-:W-:Y:S05]  /*bbb0*/  @!P0 NANOSLEEP.SYNCS 0x989680 ;  /* 0x009896800000895d */ /* 0x002fea0003900000 */
[----:B------:R-:W1:Y:S02]  /*bbc0*/  @!P0 SYNCS.PHASECHK.TRANS64 P0, [R9+URZ], R4 ;  /* 0x00000004090085a7 */ /* 0x000e64000800007f */
[----:B-1----:R-:W-:Y:S05]  /*bbd0*/  @!P0 BRA `(.L_x_229) ;  /* 0xfffffffc00f08947 */ /* 0x002fea000383ffff */
[----:B------:R-:W-:Y:S05]  /*bbe0*/  BRA `(.L_x_246) ;  /* 0xfffffff800807947 */ /* 0x000fea000383ffff */
.L_x_230:
[----:B0-----:R0:W1:Y:S02]  /*bbf0*/  SYNCS.PHASECHK.TRANS64.TRYWAIT P0, [R6+URZ], R5 ;  /* 0x00000005060075a7 */ /* 0x001064000800017f */
[----:B-1----:R-:W-:Y:S05]  /*bc00*/  @!P0 NANOSLEEP.SYNCS 0x989680 ;  /* 0x009896800000895d */ /* 0x002fea0003900000 */
[----:B------:R-:W1:Y:S02]  /*bc10*/  @!P0 SYNCS.PHASECHK.TRANS64 P0, [R6+URZ], R5 ;  /* 0x00000005060085a7 */ /* 0x000e64000800007f */
[----:B-1----:R-:W-:Y:S05]  /*bc20*/  @!P0 BRA `(.L_x_230) ;  /* 0xfffffffc00f08947 */ /* 0x002fea000383ffff */
[----:B------:R-:W-:Y:S05]  /*bc30*/  BRA `(.L_x_247) ;  /* 0xfffffff800907947 */ /* 0x000fea000383ffff */
.L_x_231:
[----:B0-----:R0:W1:Y:S02]  /*bc40*/  SYNCS.PHASECHK.TRANS64.TRYWAIT P0, [R9+URZ], R4 ;  /* 0x00000004090075a7 */ /* 0x001064000800017f */
[----:B-1----:R-:W-:Y:S05]  /*bc50*/  @!P0 NANOSLEEP.SYNCS 0x989680 ;  /* 0x009896800000895d */ /* 0x002fea0003900000 */
[----:B------:R-:W1:Y:S02]  /*bc60*/  @!P0 SYNCS.PHASECHK.TRANS64 P0, [R9+URZ], R4 ;  /* 0x00000004090085a7 */ /* 0x000e64000800007f */
[----:B-1----:R-:W-:Y:S05]  /*bc70*/  @!P0 BRA `(.L_x_231) ;  /* 0xfffffffc00f08947 */ /* 0x002fea000383ffff */
[----:B------:R-:W-:Y:S05]  /*bc80*/  BRA `(.L_x_248) ;  /* 0xfffffff800a07947 */ /* 0x000fea000383ffff */
.L_x_232:
[----:B0-----:R0:W1:Y:S02]  /*bc90*/  SYNCS.PHASECHK.TRANS64.TRYWAIT P0, [R6+URZ], R5 ;  /* 0x00000005060075a7 */ /* 0x001064000800017f */
[----:B-1----:R-:W-:Y:S05]  /*bca0*/  @!P0 NANOSLEEP.SYNCS 0x989680 ;  /* 0x009896800000895d */ /* 0x002fea0003900000 */
[----:B------:R-:W1:Y:S02]  /*bcb0*/  @!P0 SYNCS.PHASECHK.TRANS64 P0, [R6+URZ], R5 ;  /* 0x00000005060085a7 */ /* 0x000e64000800007f */
[----:B-1----:R-:W-:Y:S05]  /*bcc0*/  @!P0 BRA `(.L_x_232) ;  /* 0xfffffffc00f08947 */ /* 0x002fea000383ffff */
[----:B------:R-:W-:Y:S05]  /*bcd0*/  BRA `(.L_x_249) ;  /* 0xfffffff800a87947 */ /* 0x000fea000383ffff */
.L_x_250:
[----:B------:R-:W-:-:S00]  /*bce0*/  BRA `(.L_x_250) ;  /* 0xfffffffc00fc7947 */ /* 0x000fc0000383ffff */
[----:B------:R-:W-:-:S00]  /*bcf0*/  NOP ;  /* 0x0000000000007918 */ /* 0x000fc00000000000 */
        /* <DEDUP_REMOVED lines=8> */
.L_x_251:


//--------------------- .nv.shared._ZN7cutlass13device_kernelINS_4gemm6kernel13GemmUniversalIN4cute5tupleIJiiiiEEENS1_10collective13CollectiveMmaINS1_37MainloopSm90TmaGmmaWarpSpecializedFP8ILi10ENS5_IJNS4_1CILi2EEENSA_ILi1EEESC_EEENS1_35KernelTmaWarpSpecializedCooperativeEEENS5_IJNSA_ILi256EEENSA_ILi80EEENSA_ILi64EEEEEENS_12float_e4m3_tENS5_IJlSC_lEEESK_SL_NS4_8TiledMMAINS4_8MMA_AtomIJNS4_4SM904GMMA30MMA_64x16x32_F32E4M3E4M3_SS_TNILNSP_7ScaleInE1ELSR_1EEEEEENS4_6LayoutISD_NS5_IJSC_NSA_ILi0EEESV_EEEEENS5_IJNS4_10UnderscoreESY_SY_EEEEENS4_13SM90_TMA_LOADENS4_14ComposedLayoutINS4_7SwizzleILi2ELi4ELi3EEENS4_18smem_ptr_flag_bitsILi8EEENSU_INS5_IJNSA_ILi8EEESI_EEENS5_IJSI_SC_EEEEEEEvNS4_8identityENS4_23SM90_TMA_LOAD_MULTICASTES1B_vS1C_EENS_8epilogue10collective6detail29Sm90TmaWarpSpecializedAdapterINS1G_15DefaultEpilogueISK_SL_SL_NS1F_6thread17LinearCombinationISK_Li1EffLNS1K_9ScaleType4KindE0ELNS_15FloatRoundStyleE2ESK_EENS1_15EpilogueDefaultEEEEEvvEEEEvNT_6ParamsE --------------------------
	.section	.nv.shared._ZN7cutlass13device_kernelINS_4gemm6kernel13GemmUniversalIN4cute5tupleIJiiiiEEENS1_10collective13CollectiveMmaINS1_37MainloopSm90TmaGmmaWarpSpecializedFP8ILi10ENS5_IJNS4_1CILi2EEENSA_ILi1EEESC_EEENS1_35KernelTmaWarpSpecializedCooperativeEEENS5_IJNSA_ILi256EEENSA_ILi80EEENSA_ILi64EEEEEENS_12float_e4m3_tENS5_IJlSC_lEEESK_SL_NS4_8TiledMMAINS4_8MMA_AtomIJNS4_4SM904GMMA30MMA_64x16x32_F32E4M3E4M3_SS_TNILNSP_7ScaleInE1ELSR_1EEEEEENS4_6LayoutISD_NS5_IJSC_NSA_ILi0EEESV_EEEEENS5_IJNS4_10UnderscoreESY_SY_EEEEENS4_13SM90_TMA_LOADENS4_14ComposedLayoutINS4_7SwizzleILi2ELi4ELi3EEENS4_18smem_ptr_flag_bitsILi8EEENSU_INS5_IJNSA_ILi8EEESI_EEENS5_IJSI_SC_EEEEEEEvNS4_8identityENS4_23SM90_TMA_LOAD_MULTICASTES1B_vS1C_EENS_8epilogue10collective6detail29Sm90TmaWarpSpecializedAdapterINS1G_15DefaultEpilogueISK_SL_SL_NS1F_6thread17LinearCombinationISK_Li1EffLNS1K_9ScaleType4KindE0ELNS_15FloatRoundStyleE2ESK_EENS1_15EpilogueDefaultEEEEEvvEEEEvNT_6ParamsE,"aw",@nobits
	.sectionflags	@""
	.align	16
	.zero		1024


//--------------------- .nv.shared.reserved.0     --------------------------
	.section	.nv.shared.reserved.0,"aw",@nobits
	.weak		__nv_reservedSMEM_offset_0_alias
	.size		__nv_reservedSMEM_offset_0_alias, 0, 0
	.other		__nv_reservedSMEM_offset_0_alias,@"STO_CUDA_RESERVED_SHARED STV_DEFAULT"
__nv_reservedSMEM_offset_0_alias:
	.zero		0


//--------------------- .nv.global                --------------------------
	.section	.nv.global,"aw",@nobits
.nv.global:
	.type		_ZN40_INTERNAL_bff0f18a_4_k_cu_3107ff47_108464cute1_E,@object
	.size		_ZN40_INTERNAL_bff0f18a_4_k_cu_3107ff47_108464cute1_E,(_ZN40_INTERNAL_bff0f18a_4_k_cu_3107ff47_108464cuda3std3__45__cpo6cbeginE - _ZN40_INTERNAL_bff0f18a_4_k_cu_3107ff47_108464cute1_E)
_ZN40_INTERNAL_bff0f18a_4_k_cu_3107ff47_108464cute1_E:
	.zero		1
	.type		_ZN40_INTERNAL_bff0f18a_4_k_cu_3107ff47_108464cuda3std3__45__cpo6cbeginE,@object
	.size		_ZN40_INTERNAL_bff0f18a_4_k_cu_3107ff47_108464cuda3std3__45__cpo6cbeginE,(_ZN40_INTERNAL_bff0f18a_4_k_cu_3107ff47_108464cuda3std3__48in_placeE - _ZN40_INTERNAL_bff0f18a_4_k_cu_3107ff47_108464cuda3std3__45__cpo6cbeginE)
_ZN40_INTERNAL_bff0f18a_4_k_cu_3107ff47_108464cuda3std3__45__cpo6cbeginE:
	.zero		1
	.type		_ZN40_INTERNAL_bff0f18a_4_k_cu_3107ff47_108464cuda3std3__48in_placeE,@object
	.size		_ZN40_INTERNAL_bff0f18a_4_k_cu_3107ff47_108464cuda3std3__48in_placeE,(_ZN40_INTERNAL_bff0f18a_4_k_cu_3107ff47_108464cuda3std6ranges3__45__cpo9iter_moveE - _ZN40_INTERNAL_bff0f18a_4_k_cu_3107ff47_108464cuda3std3__48in_placeE)
_ZN40_INTERNAL_bff0f18a_4_k_cu_3107ff47_108464cuda3std3__48in_placeE:
	.zero		1
	.type		_ZN40_INTERNAL_bff0f18a_4_k_cu_3107ff47_108464cuda3std6ranges3__45__cpo9iter_moveE,@object
	.size		_ZN40_INTERNAL_bff0f18a_4_k_cu_3107ff47_108464cuda3std6ranges3__45__cpo9iter_moveE,(_ZN40_INTERNAL_bff0f18a_4_k_cu_3107ff47_108464cuda3std3__45__cpo5beginE - _ZN40_INTERNAL_bff0f18a_4_k_cu_3107ff47_108464cuda3std6ranges3__45__cpo9iter_moveE)
_ZN40_INTERNAL_bff0f18a_4_k_cu_3107ff47_108464cuda3std6ranges3__45__cpo9iter_moveE:
	.zero		1
	.type		_ZN40_INTERNAL_bff0f18a_4_k_cu_3107ff47_108464cuda3std3__45__cpo5beginE,@object
	.size		_ZN40_INTERNAL_bff0f18a_4_k_cu_3107ff47_108464cuda3std3__45__cpo5beginE,(_ZN40_INTERNAL_bff0f18a_4_k_cu_3107ff47_108464cuda3std3__442_GLOBAL__N__bff0f18a_4_k_cu_3107ff47_108466ignoreE - _ZN40_INTERNAL_bff0f18a_4_k_cu_3107ff47_108464cuda3std3__45__cpo5beginE)
_ZN40_INTERNAL_bff0f18a_4_k_cu_3107ff47_108464cuda3std3__45__cpo5beginE:
	.zero		1
	.type		_ZN40_INTERNAL_bff0f18a_4_k_cu_3107ff47_108464cuda3std3__442_GLOBAL__N__bff0f18a_4_k_cu_3107ff47_108466ignoreE,@object
	.size		_ZN40_INTERNAL_bff0f18a_4_k_cu_3107ff47_108464cuda3std3__442_GLOBAL__N__bff0f18a_4_k_cu_3107ff47_108466ignoreE,(_ZN40_INTERNAL_bff0f18a_4_k_cu_3107ff47_108464cute7productE - _ZN40_INTERNAL_bff0f18a_4_k_cu_3107ff47_108464cuda3std3__442_GLOBAL__N__bff0f18a_4_k_cu_3107ff47_108466ignoreE)
_ZN40_INTERNAL_bff0f18a_4_k_cu_3107ff47_108464cuda3std3__442_GLOBAL__N__bff0f18a_4_k_cu_3107ff47_108466ignoreE:
	.zero		1
	.type		_ZN40_INTERNAL_bff0f18a_4_k_cu_3107ff47_108464cute7productE,@object
	.size		_ZN40_INTERNAL_bff0f18a_4_k_cu_3107ff47_108464cute7productE,(_ZN40_INTERNAL_bff0f18a_4_k_cu_3107ff47_108464cuda3std3__45__cpo3endE - _ZN40_INTERNAL_bff0f18a_4_k_cu_3107ff47_108464cute7productE)
_ZN40_INTERNAL_bff0f18a_4_k_cu_3107ff47_108464cute7productE:
	.zero		1
	.type		_ZN40_INTERNAL_bff0f18a_4_k_cu_3107ff47_108464cuda3std3__45__cpo3endE,@object
	.size		_ZN40_INTERNAL_bff0f18a_4_k_cu_3107ff47_108464cuda3std3__45__cpo3endE,(_ZN40_INTERNAL_bff0f18a_4_k_cu_3107ff47_108464cuda3std3__419piecewise_constructE - _ZN40_INTERNAL_bff0f18a_4_k_cu_3107ff47_108464cuda3std3__45__cpo3endE)
_ZN40_INTERNAL_bff0f18a_4_k_cu_3107ff47_108464cuda3std3__45__cpo3endE:
	.zero		1
	.type		_ZN40_INTERNAL_bff0f18a_4_k_cu_3107ff47_108464cuda3std3__419piecewise_constructE,@object
	.size		_ZN40_INTERNAL_bff0f18a_4_k_cu_3107ff47_108464cuda3std3__419piecewise_constructE,(_ZN40_INTERNAL_bff0f18a_4_k_cu_3107ff47_108464cuda3std3__45__cpo4cendE - _ZN40_INTERNAL_bff0f18a_4_k_cu_3107ff47_108464cuda3std3__419piecewise_constructE)
_ZN40_INTERNAL_bff0f18a_4_k_cu_3107ff47_108464cuda3std3__419piecewise_constructE:
	.zero		1
	.type		_ZN40_INTERNAL_bff0f18a_4_k_cu_3107ff47_108464cuda3std3__45__cpo4cendE,@object
	.size		_ZN40_INTERNAL_bff0f18a_4_k_cu_3107ff47_108464cuda3std3__45__cpo4cendE,(_ZN40_INTERNAL_bff0f18a_4_k_cu_3107ff47_108464cuda3std6ranges3__45__cpo4swapE - _ZN40_INTERNAL_bff0f18a_4_k_cu_3107ff47_108464cuda3std3__45__cpo4cendE)
_ZN40_INTERNAL_bff0f18a_4_k_cu_3107ff47_108464cuda3std3__45__cpo4cendE:
	.zero		1
	.type		_ZN40_INTERNAL_bff0f18a_4_k_cu_3107ff47_108464cuda3std6ranges3__45__cpo4swapE,@object
	.size		_ZN40_INTERNAL_bff0f18a_4_k_cu_3107ff47_108464cuda3std6ranges3__45__cpo4swapE,(.L_7 - _ZN40_INTERNAL_bff0f18a_4_k_cu_3107ff47_108464cuda3std6ranges3__45__cpo4swapE)
_ZN40_INTERNAL_bff0f18a_4_k_cu_3107ff47_108464cuda3std6ranges3__45__cpo4swapE:
	.zero		1
.L_7:


//--------------------- .nv.constant0._ZN7cutlass13device_kernelINS_4gemm6kernel13GemmUniversalIN4cute5tupleIJiiiiEEENS1_10collective13CollectiveMmaINS1_37MainloopSm90TmaGmmaWarpSpecializedFP8ILi10ENS5_IJNS4_1CILi2EEENSA_ILi1EEESC_EEENS1_35KernelTmaWarpSpecializedCooperativeEEENS5_IJNSA_ILi256EEENSA_ILi80EEENSA_ILi64EEEEEENS_12float_e4m3_tENS5_IJlSC_lEEESK_SL_NS4_8TiledMMAINS4_8MMA_AtomIJNS4_4SM904GMMA30MMA_64x16x32_F32E4M3E4M3_SS_TNILNSP_7ScaleInE1ELSR_1EEEEEENS4_6LayoutISD_NS5_IJSC_NSA_ILi0EEESV_EEEEENS5_IJNS4_10UnderscoreESY_SY_EEEEENS4_13SM90_TMA_LOADENS4_14ComposedLayoutINS4_7SwizzleILi2ELi4ELi3EEENS4_18smem_ptr_flag_bitsILi8EEENSU_INS5_IJNSA_ILi8EEESI_EEENS5_IJSI_SC_EEEEEEEvNS4_8identityENS4_23SM90_TMA_LOAD_MULTICASTES1B_vS1C_EENS_8epilogue10collective6detail29Sm90TmaWarpSpecializedAdapterINS1G_15DefaultEpilogueISK_SL_SL_NS1F_6thread17LinearCombinationISK_Li1EffLNS1K_9ScaleType4KindE0ELNS_15FloatRoundStyleE2ESK_EENS1_15EpilogueDefaultEEEEEvvEEEEvNT_6ParamsE --------------------------
	.section	.nv.constant0._ZN7cutlass13device_kernelINS_4gemm6kernel13GemmUniversalIN4cute5tupleIJiiiiEEENS1_10collective13CollectiveMmaINS1_37MainloopSm90TmaGmmaWarpSpecializedFP8ILi10ENS5_IJNS4_1CILi2EEENSA_ILi1EEESC_EEENS1_35KernelTmaWarpSpecializedCooperativeEEENS5_IJNSA_ILi256EEENSA_ILi80EEENSA_ILi64EEEEEENS_12float_e4m3_tENS5_IJlSC_lEEESK_SL_NS4_8TiledMMAINS4_8MMA_AtomIJNS4_4SM904GMMA30MMA_64x16x32_F32E4M3E4M3_SS_TNILNSP_7ScaleInE1ELSR_1EEEEEENS4_6LayoutISD_NS5_IJSC_NSA_ILi0EEESV_EEEEENS5_IJNS4_10UnderscoreESY_SY_EEEEENS4_13SM90_TMA_LOADENS4_14ComposedLayoutINS4_7SwizzleILi2ELi4ELi3EEENS4_18smem_ptr_flag_bitsILi8EEENSU_INS5_IJNSA_ILi8EEESI_EEENS5_IJSI_SC_EEEEEEEvNS4_8identityENS4_23SM90_TMA_LOAD_MULTICASTES1B_vS1C_EENS_8epilogue10collective6detail29Sm90TmaWarpSpecializedAdapterINS1G_15DefaultEpilogueISK_SL_SL_NS1F_6thread17LinearCombinationISK_Li1EffLNS1K_9ScaleType4KindE0ELNS_15FloatRoundStyleE2ESK_EENS1_15EpilogueDefaultEEEEEvvEEEEvNT_6ParamsE,"a",@progbits
	.sectionflags	@""
	.align	4
.nv.constant0._ZN7cutlass13device_kernelINS_4gemm6kernel13GemmUniversalIN4cute5tupleIJiiiiEEENS1_10collective13CollectiveMmaINS1_37MainloopSm90TmaGmmaWarpSpecializedFP8ILi10ENS5_IJNS4_1CILi2EEENSA_ILi1EEESC_EEENS1_35KernelTmaWarpSpecializedCooperativeEEENS5_IJNSA_ILi256EEENSA_ILi80EEENSA_ILi64EEEEEENS_12float_e4m3_tENS5_IJlSC_lEEESK_SL_NS4_8TiledMMAINS4_8MMA_AtomIJNS4_4SM904GMMA30MMA_64x16x32_F32E4M3E4M3_SS_TNILNSP_7ScaleInE1ELSR_1EEEEEENS4_6LayoutISD_NS5_IJSC_NSA_ILi0EEESV_EEEEENS5_IJNS4_10UnderscoreESY_SY_EEEEENS4_13SM90_TMA_LOADENS4_14ComposedLayoutINS4_7SwizzleILi2ELi4ELi3EEENS4_18smem_ptr_flag_bitsILi8EEENSU_INS5_IJNSA_ILi8EEESI_EEENS5_IJSI_SC_EEEEEEEvNS4_8identityENS4_23SM90_TMA_LOAD_MULTICASTES1B_vS1C_EENS_8epilogue10collective6detail29Sm90TmaWarpSpecializedAdapterINS1G_15DefaultEpilogueISK_SL_SL_NS1F_6thread17LinearCombinationISK_Li1EffLNS1K_9ScaleType4KindE0ELNS_15FloatRoundStyleE2ESK_EENS1_15EpilogueDefaultEEEEEvvEEEEvNT_6ParamsE:
	.zero		1664


//--------------------- SYMBOLS --------------------------

	.type		.nv.reservedSmem.offset0,@object
	.size		.nv.reservedSmem.offset0,0x4
